	.target	sm_80

	.elftype	@"ET_EXEC"


//--------------------- .note.nv.tkinfo           --------------------------
	.section	.note.nv.tkinfo,"",@"SHT_NOTE"
	.sectionflags	@"SHF_NOTE_NV_TKINFO"
	.tkinfo
        /*0018*/ 	.word	0x00000002
        /*0030*/ 	.string	""
        /*0030*/ 	.string	"ptxas"
        /*0030*/ 	.string	"Cuda compilation tools, release 13.0, V13.0.88"
        /*0030*/ 	.string	"Build cuda_13.0.r13.0/compiler.36424714_0"
        /*0030*/ 	.string	"-v  -suppress-debug-info  -lineinfo  -arch sm_80 "



//--------------------- .note.nv.cuinfo           --------------------------
	.section	.note.nv.cuinfo,"",@"SHT_NOTE"
	.sectionflags	@"SHF_NOTE_NV_CUINFO"
        /*0018*/ 	.short	0x0002
        /*001a*/ 	.short	0x0050
        /*001c*/ 	.short	0x0082
	.zero		2


//--------------------- .nv.info                  --------------------------
	.section	.nv.info,"",@"SHT_CUDA_INFO"
	.align	4


	//----- nvinfo : EIATTR_REGCOUNT
	.align		4
        /*0000*/ 	.byte	0x04, 0x2f
        /*0002*/ 	.short	(.L_1 - .L_0)
	.align		4
.L_0:
        /*0004*/ 	.word	index@(matmul_kernel)
        /*0008*/ 	.word	0x00000070


	//----- nvinfo : EIATTR_FRAME_SIZE
	.align		4
.L_1:
        /*000c*/ 	.byte	0x04, 0x11
        /*000e*/ 	.short	(.L_3 - .L_2)
	.align		4
.L_2:
        /*0010*/ 	.word	index@(matmul_kernel)
        /*0014*/ 	.word	0x00000000


	//----- nvinfo : EIATTR_MIN_STACK_SIZE
	.align		4
.L_3:
        /*0018*/ 	.byte	0x04, 0x12
        /*001a*/ 	.short	(.L_5 - .L_4)
	.align		4
.L_4:
        /*001c*/ 	.word	index@(matmul_kernel)
        /*0020*/ 	.word	0x00000000
.L_5:


//--------------------- .nv.info.matmul_kernel    --------------------------
	.section	.nv.info.matmul_kernel,"",@"SHT_CUDA_INFO"
	.sectionflags	@""
	.align	4


	//----- nvinfo : EIATTR_CUDA_API_VERSION
	.align		4
        /*0000*/ 	.byte	0x04, 0x37
        /*0002*/ 	.short	(.L_7 - .L_6)
.L_6:
        /*0004*/ 	.word	0x00000082


	//----- nvinfo : EIATTR_SW2861232_WAR
	.align		4
.L_7:
        /*0008*/ 	.byte	0x01, 0x35
	.zero		2


	//----- nvinfo : EIATTR_PARAM_CBANK
	.align		4
        /*000c*/ 	.byte	0x04, 0x0a
        /*000e*/ 	.short	(.L_9 - .L_8)
	.align		4
.L_8:
        /*0010*/ 	.word	index@(.nv.constant0.matmul_kernel)
        /*0014*/ 	.short	0x0160
        /*0016*/ 	.short	0x0050


	//----- nvinfo : EIATTR_CBANK_PARAM_SIZE
	.align		4
.L_9:
        /*0018*/ 	.byte	0x03, 0x19
        /*001a*/ 	.short	0x0050


	//----- nvinfo : EIATTR_KPARAM_INFO
	.align		4
        /*001c*/ 	.byte	0x04, 0x17
        /*001e*/ 	.short	(.L_11 - .L_10)
.L_10:
        /*0020*/ 	.word	0x00000000
        /*0024*/ 	.short	0x000d
        /*0026*/ 	.short	0x0048
        /*0028*/ 	.byte	0x00, 0xf4, 0x21, 0x00


	//----- nvinfo : EIATTR_KPARAM_INFO
	.align		4
.L_11:
        /*002c*/ 	.byte	0x04, 0x17
        /*002e*/ 	.short	(.L_13 - .L_12)
.L_12:
        /*0030*/ 	.word	0x00000000
        /*0034*/ 	.short	0x000c
        /*0036*/ 	.short	0x0040
        /*0038*/ 	.byte	0x00, 0xf4, 0x21, 0x00


	//----- nvinfo : EIATTR_KPARAM_INFO
	.align		4
.L_13:
        /*003c*/ 	.byte	0x04, 0x17
        /*003e*/ 	.short	(.L_15 - .L_14)
.L_14:
        /*0040*/ 	.word	0x00000000
        /*0044*/ 	.short	0x000b
        /*0046*/ 	.short	0x0038
        /*0048*/ 	.byte	0x00, 0xf0, 0x11, 0x00


	//----- nvinfo : EIATTR_KPARAM_INFO
	.align		4
.L_15:
        /*004c*/ 	.byte	0x04, 0x17
        /*004e*/ 	.short	(.L_17 - .L_16)
.L_16:
        /*0050*/ 	.word	0x00000000
        /*0054*/ 	.short	0x000a
        /*0056*/ 	.short	0x0034
        /*0058*/ 	.byte	0x00, 0xf0, 0x11, 0x00


	//----- nvinfo : EIATTR_KPARAM_INFO
	.align		4
.L_17:
        /*005c*/ 	.byte	0x04, 0x17
        /*005e*/ 	.short	(.L_19 - .L_18)
.L_18:
        /*0060*/ 	.word	0x00000000
        /*0064*/ 	.short	0x0009
        /*0066*/ 	.short	0x0030
        /*0068*/ 	.byte	0x00, 0xf0, 0x11, 0x00


	//----- nvinfo : EIATTR_KPARAM_INFO
	.align		4
.L_19:
        /*006c*/ 	.byte	0x04, 0x17
        /*006e*/ 	.short	(.L_21 - .L_20)
.L_20:
        /*0070*/ 	.word	0x00000000
        /*0074*/ 	.short	0x0008
        /*0076*/ 	.short	0x002c
        /*0078*/ 	.byte	0x00, 0xf0, 0x11, 0x00


	//----- nvinfo : EIATTR_KPARAM_INFO
	.align		4
.L_21:
        /*007c*/ 	.byte	0x04, 0x17
        /*007e*/ 	.short	(.L_23 - .L_22)
.L_22:
        /*0080*/ 	.word	0x00000000
        /*0084*/ 	.short	0x0007
        /*0086*/ 	.short	0x0028
        /*0088*/ 	.byte	0x00, 0xf0, 0x11, 0x00


	//----- nvinfo : EIATTR_KPARAM_INFO
	.align		4
.L_23:
        /*008c*/ 	.byte	0x04, 0x17
        /*008e*/ 	.short	(.L_25 - .L_24)
.L_24:
        /*0090*/ 	.word	0x00000000
        /*0094*/ 	.short	0x0006
        /*0096*/ 	.short	0x0024
        /*0098*/ 	.byte	0x00, 0xf0, 0x11, 0x00


	//----- nvinfo : EIATTR_KPARAM_INFO
	.align		4
.L_25:
        /*009c*/ 	.byte	0x04, 0x17
        /*009e*/ 	.short	(.L_27 - .L_26)
.L_26:
        /*00a0*/ 	.word	0x00000000
        /*00a4*/ 	.short	0x0005
        /*00a6*/ 	.short	0x0020
        /*00a8*/ 	.byte	0x00, 0xf0, 0x11, 0x00


	//----- nvinfo : EIATTR_KPARAM_INFO
	.align		4
.L_27:
        /*00ac*/ 	.byte	0x04, 0x17
        /*00ae*/ 	.short	(.L_29 - .L_28)
.L_28:
        /*00b0*/ 	.word	0x00000000
        /*00b4*/ 	.short	0x0004
        /*00b6*/ 	.short	0x001c
        /*00b8*/ 	.byte	0x00, 0xf0, 0x11, 0x00


	//----- nvinfo : EIATTR_KPARAM_INFO
	.align		4
.L_29:
        /*00bc*/ 	.byte	0x04, 0x17
        /*00be*/ 	.short	(.L_31 - .L_30)
.L_30:
        /*00c0*/ 	.word	0x00000000
        /*00c4*/ 	.short	0x0003
        /*00c6*/ 	.short	0x0018
        /*00c8*/ 	.byte	0x00, 0xf0, 0x11, 0x00


	//----- nvinfo : EIATTR_KPARAM_INFO
	.align		4
.L_31:
        /*00cc*/ 	.byte	0x04, 0x17
        /*00ce*/ 	.short	(.L_33 - .L_32)
.L_32:
        /*00d0*/ 	.word	0x00000000
        /*00d4*/ 	.short	0x0002
        /*00d6*/ 	.short	0x0010
        /*00d8*/ 	.byte	0x00, 0xf4, 0x21, 0x00


	//----- nvinfo : EIATTR_KPARAM_INFO
	.align		4
.L_33:
        /*00dc*/ 	.byte	0x04, 0x17
        /*00de*/ 	.short	(.L_35 - .L_34)
.L_34:
        /*00e0*/ 	.word	0x00000000
        /*00e4*/ 	.short	0x0001
        /*00e6*/ 	.short	0x0008
        /*00e8*/ 	.byte	0x00, 0xf4, 0x21, 0x00


	//----- nvinfo : EIATTR_KPARAM_INFO
	.align		4
.L_35:
        /*00ec*/ 	.byte	0x04, 0x17
        /*00ee*/ 	.short	(.L_37 - .L_36)
.L_36:
        /*00f0*/ 	.word	0x00000000
        /*00f4*/ 	.short	0x0000
        /*00f6*/ 	.short	0x0000
        /*00f8*/ 	.byte	0x00, 0xf4, 0x21, 0x00


	//----- nvinfo : EIATTR_MAXREG_COUNT
	.align		4
.L_37:
        /*00fc*/ 	.byte	0x03, 0x1b
        /*00fe*/ 	.short	0x00ff


	//----- nvinfo : EIATTR_NUM_BARRIERS
	.align		4
        /*0100*/ 	.byte	0x02, 0x4c
        /*0102*/ 	.byte	0x01
	.zero		1


	//----- nvinfo : EIATTR_MERCURY_ISA_VERSION
	.align		4
        /*0104*/ 	.byte	0x03, 0x5f
        /*0106*/ 	.short	0x0000


	//----- nvinfo : EIATTR_EXIT_INSTR_OFFSETS
	.align		4
        /*0108*/ 	.byte	0x04, 0x1c
        /*010a*/ 	.short	(.L_39 - .L_38)


	//   ....[0]....
.L_38:
        /*010c*/ 	.word	0x00002310


	//   ....[1]....
        /*0110*/ 	.word	0x00002340


	//----- nvinfo : EIATTR_REQNTID
	.align		4
.L_39:
        /*0114*/ 	.byte	0x04, 0x10
        /*0116*/ 	.short	(.L_41 - .L_40)
.L_40:
        /*0118*/ 	.word	0x00000100
        /*011c*/ 	.word	0x00000001
        /*0120*/ 	.word	0x00000001
.L_41:


//--------------------- .nv.callgraph             --------------------------
	.section	.nv.callgraph,"",@"SHT_CUDA_CALLGRAPH"
	.align	4
	.sectionentsize	8
	.align		4
        /*0000*/ 	.word	0x00000000
	.align		4
        /*0004*/ 	.word	0xffffffff
	.align		4
        /*0008*/ 	.word	0x00000000
	.align		4
        /*000c*/ 	.word	0xfffffffe
	.align		4
        /*0010*/ 	.word	0x00000000
	.align		4
        /*0014*/ 	.word	0xfffffffd
	.align		4
        /*0018*/ 	.word	0x00000000
	.align		4
        /*001c*/ 	.word	0xfffffffc


//--------------------- .nv.rel.action            --------------------------
	.section	.nv.rel.action,"",@"SHT_CUDA_RELOCINFO"
	.align	8
	.sectionentsize	8
        /*0000*/ 	.byte	0x73, 0x00, 0x00, 0x00, 0x00, 0x00, 0x00, 0x00, 0x00, 0x00, 0x00, 0x11, 0x25, 0x00, 0x05, 0x36


//--------------------- .nv.constant0.matmul_kernel --------------------------
	.section	.nv.constant0.matmul_kernel,"a",@progbits
	.sectionflags	@""
	.align	4
.nv.constant0.matmul_kernel:
	.zero		432


//--------------------- .text.matmul_kernel       --------------------------
	.section	.text.matmul_kernel,"ax",@progbits
	.sectioninfo	@"SHI_REGISTERS=112"
	.align	128
        .global         matmul_kernel
        .type           matmul_kernel,@function
        .size           matmul_kernel,(.L_x_4 - matmul_kernel)
        .other          matmul_kernel,@"STO_CUDA_ENTRY STV_DEFAULT"
matmul_kernel:
.text.matmul_kernel:
[----:B------:R-:W-:Y:S02]  /*0000*/  IMAD.MOV.U32 R1, RZ, RZ, c[0x0][0x28] ;  /* 0x00000a00ff017624 */ /* 0x000fe400078e00ff */
[----:B------:R-:W-:Y:S01]  /*0010*/  IMAD.MOV.U32 R6, RZ, RZ, 0x3f ;  /* 0x0000003fff067424 */ /* 0x000fe200078e00ff */
[----:B------:R-:W0:Y:S01]  /*0020*/  S2R R5, SR_CTAID.X ;  /* 0x0000000000057919 */ /* 0x000e220000002500 */
[----:B------:R-:W-:Y:S01]  /*0030*/  IMAD.MOV.U32 R72, RZ, RZ, c[0x0][0x180] ;  /* 0x00006000ff487624 */ /* 0x000fe200078e00ff */
[----:B------:R-:W-:Y:S02]  /*0040*/  ULDC UR4, c[0x0][0x180] ;  /* 0x0000600000047ab9 */ /* 0x000fe40000000800 */
[----:B------:R-:W-:Y:S01]  /*0050*/  IADD3 R0, R6, c[0x0][0x17c], RZ ;  /* 0x00005f0006007a10 */ /* 0x000fe20007ffe0ff */
[----:B------:R-:W-:Y:S01]  /*0060*/  ULDC.64 UR6, c[0x0][0x118] ;  /* 0x0000460000067ab9 */ /* 0x000fe20000000a00 */
[----:B------:R-:W-:Y:S02]  /*0070*/  IADD3 R72, R72, 0x1f, RZ ;  /* 0x0000001f48487810 */ /* 0x000fe40007ffe0ff */
[----:B------:R-:W-:-:S04]  /*0080*/  SHF.R.S32.HI R3, RZ, 0x1f, R0 ;  /* 0x0000001fff037819 */ /* 0x000fc80000011400 */
[----:B------:R-:W-:-:S04]  /*0090*/  LEA.HI R3, R3, R0, RZ, 0x6 ;  /* 0x0000000003037211 */ /* 0x000fc800078f30ff */
[----:B------:R-:W-:-:S05]  /*00a0*/  SHF.R.S32.HI R3, RZ, 0x6, R3 ;  /* 0x00000006ff037819 */ /* 0x000fca0000011403 */
[----:B------:R-:W-:Y:S01]  /*00b0*/  IMAD.SHL.U32 R4, R3, 0x8, RZ ;  /* 0x0000000803047824 */ /* 0x000fe200078e00ff */
[----:B0-----:R-:W-:-:S04]  /*00c0*/  IABS R10, R5 ;  /* 0x00000005000a7213 */ /* 0x001fc80000000000 */
[-C--:B------:R-:W-:Y:S02]  /*00d0*/  IABS R7, R4.reuse ;  /* 0x0000000400077213 */ /* 0x080fe40000000000 */
[----:B------:R-:W-:Y:S02]  /*00e0*/  IABS R11, R4 ;  /* 0x00000004000b7213 */ /* 0x000fe40000000000 */
[----:B------:R-:W0:Y:S08]  /*00f0*/  I2F.RP R0, R7 ;  /* 0x0000000700007306 */ /* 0x000e300000209400 */
[----:B0-----:R-:W0:Y:S02]  /*0100*/  MUFU.RCP R0, R0 ;  /* 0x0000000000007308 */ /* 0x001e240000001000 */
[----:B0-----:R-:W-:Y:S01]  /*0110*/  IADD3 R2, R0, 0xffffffe, RZ ;  /* 0x0ffffffe00027810 */ /* 0x001fe20007ffe0ff */
[----:B------:R-:W-:-:S05]  /*0120*/  IMAD.MOV R0, RZ, RZ, -R11 ;  /* 0x000000ffff007224 */ /* 0x000fca00078e0a0b */
[----:B------:R0:W1:Y:S02]  /*0130*/  F2I.FTZ.U32.TRUNC.NTZ R3, R2 ;  /* 0x0000000200037305 */ /* 0x000064000021f000 */
[----:B0-----:R-:W-:Y:S02]  /*0140*/  IMAD.MOV.U32 R2, RZ, RZ, RZ ;  /* 0x000000ffff027224 */ /* 0x001fe400078e00ff */
[----:B-1----:R-:W-:-:S04]  /*0150*/  IMAD.MOV R8, RZ, RZ, -R3 ;  /* 0x000000ffff087224 */ /* 0x002fc800078e0a03 */
[----:B------:R-:W-:Y:S02]  /*0160*/  IMAD R9, R8, R7, RZ ;  /* 0x0000000708097224 */ /* 0x000fe400078e02ff */
[----:B------:R-:W-:Y:S02]  /*0170*/  IMAD.MOV.U32 R8, RZ, RZ, R10 ;  /* 0x000000ffff087224 */ /* 0x000fe400078e000a */
[----:B------:R-:W-:-:S06]  /*0180*/  IMAD.HI.U32 R3, R3, R9, R2 ;  /* 0x0000000903037227 */ /* 0x000fcc00078e0002 */
[----:B------:R-:W-:-:S04]  /*0190*/  IMAD.HI.U32 R3, R3, R8, RZ ;  /* 0x0000000803037227 */ /* 0x000fc800078e00ff */
[----:B------:R-:W-:-:S05]  /*01a0*/  IMAD R0, R3, R0, R8 ;  /* 0x0000000003007224 */ /* 0x000fca00078e0208 */
[----:B------:R-:W-:-:S13]  /*01b0*/  ISETP.GT.U32.AND P1, PT, R7, R0, PT ;  /* 0x000000000700720c */ /* 0x000fda0003f24070 */
[----:B------:R-:W-:Y:S01]  /*01c0*/  @!P1 IMAD.IADD R0, R0, 0x1, -R7 ;  /* 0x0000000100009824 */ /* 0x000fe200078e0a07 */
[----:B------:R-:W-:Y:S02]  /*01d0*/  @!P1 IADD3 R3, R3, 0x1, RZ ;  /* 0x0000000103039810 */ /* 0x000fe40007ffe0ff */
[----:B------:R-:W-:Y:S02]  /*01e0*/  ISETP.NE.AND P1, PT, R4, RZ, PT ;  /* 0x000000ff0400720c */ /* 0x000fe40003f25270 */
[----:B------:R-:W-:Y:S02]  /*01f0*/  ISETP.GE.U32.AND P0, PT, R0, R7, PT ;  /* 0x000000070000720c */ /* 0x000fe40003f06070 */
[----:B------:R-:W-:-:S04]  /*0200*/  LOP3.LUT R0, R5, R4, RZ, 0x3c, !PT ;  /* 0x0000000405007212 */ /* 0x000fc800078e3cff */
[----:B------:R-:W-:Y:S02]  /*0210*/  ISETP.GE.AND P2, PT, R0, RZ, PT ;  /* 0x000000ff0000720c */ /* 0x000fe40003f46270 */
[----:B------:R-:W-:-:S05]  /*0220*/  IADD3 R0, R6, c[0x0][0x178], RZ ;  /* 0x00005e0006007a10 */ /* 0x000fca0007ffe0ff */
[----:B------:R-:W-:-:S05]  /*0230*/  @P0 IADD3 R3, R3, 0x1, RZ ;  /* 0x0000000103030810 */ /* 0x000fca0007ffe0ff */
[----:B------:R-:W-:Y:S01]  /*0240*/  IMAD.MOV.U32 R2, RZ, RZ, R3 ;  /* 0x000000ffff027224 */ /* 0x000fe200078e0003 */
[----:B------:R-:W-:-:S03]  /*0250*/  SHF.R.S32.HI R3, RZ, 0x1f, R0 ;  /* 0x0000001fff037819 */ /* 0x000fc60000011400 */
[----:B------:R-:W-:Y:S01]  /*0260*/  @!P2 IMAD.MOV R2, RZ, RZ, -R2 ;  /* 0x000000ffff02a224 */ /* 0x000fe200078e0a02 */
[----:B------:R-:W-:Y:S02]  /*0270*/  @!P1 LOP3.LUT R2, RZ, R4, RZ, 0x33, !PT ;  /* 0x00000004ff029212 */ /* 0x000fe400078e33ff */
[----:B------:R-:W-:-:S03]  /*0280*/  LEA.HI R3, R3, R0, RZ, 0x6 ;  /* 0x0000000003037211 */ /* 0x000fc600078f30ff */
[----:B------:R-:W-:Y:S02]  /*0290*/  IMAD.SHL.U32 R6, R2, 0x8, RZ ;  /* 0x0000000802067824 */ /* 0x000fe400078e00ff */
[----:B------:R-:W-:-:S03]  /*02a0*/  IMAD.MOV R2, RZ, RZ, -R2 ;  /* 0x000000ffff027224 */ /* 0x000fc600078e0a02 */
[----:B------:R-:W-:Y:S01]  /*02b0*/  LEA.HI.SX32 R3, R3, -R6, 0x1a ;  /* 0x8000000603037211 */ /* 0x000fe200078fd2ff */
[----:B------:R-:W-:-:S03]  /*02c0*/  IMAD R11, R4, R2, R5 ;  /* 0x00000002040b7224 */ /* 0x000fc600078e0205 */
[----:B------:R-:W-:-:S04]  /*02d0*/  IMNMX R8, R3, 0x8, PT ;  /* 0x0000000803087817 */ /* 0x000fc80003800200 */
[-C--:B------:R-:W-:Y:S02]  /*02e0*/  IABS R7, R8.reuse ;  /* 0x0000000800077213 */ /* 0x080fe40000000000 */
[----:B------:R-:W-:Y:S02]  /*02f0*/  IABS R4, R8 ;  /* 0x0000000800047213 */ /* 0x000fe40000000000 */
[----:B------:R-:W0:Y:S08]  /*0300*/  I2F.RP R0, R7 ;  /* 0x0000000700007306 */ /* 0x000e300000209400 */
[----:B0-----:R-:W0:Y:S02]  /*0310*/  MUFU.RCP R0, R0 ;  /* 0x0000000000007308 */ /* 0x001e240000001000 */
[----:B0-----:R-:W-:Y:S01]  /*0320*/  IADD3 R3, R0, 0xffffffe, RZ ;  /* 0x0ffffffe00037810 */ /* 0x001fe20007ffe0ff */
[----:B------:R-:W-:-:S05]  /*0330*/  IMAD.MOV R0, RZ, RZ, -R4 ;  /* 0x000000ffff007224 */ /* 0x000fca00078e0a04 */
[----:B------:R-:W0:Y:S02]  /*0340*/  F2I.FTZ.U32.TRUNC.NTZ R3, R3 ;  /* 0x0000000300037305 */ /* 0x000e24000021f000 */
[----:B0-----:R-:W-:-:S04]  /*0350*/  IMAD.MOV R9, RZ, RZ, -R3 ;  /* 0x000000ffff097224 */ /* 0x001fc800078e0a03 */
[----:B------:R-:W-:Y:S01]  /*0360*/  IMAD.MOV.U32 R2, RZ, RZ, R9 ;  /* 0x000000ffff027224 */ /* 0x000fe200078e0009 */
[----:B------:R-:W-:-:S03]  /*0370*/  IABS R9, R11 ;  /* 0x0000000b00097213 */ /* 0x000fc60000000000 */
[----:B------:R-:W-:Y:S02]  /*0380*/  IMAD R5, R2, R7, RZ ;  /* 0x0000000702057224 */ /* 0x000fe400078e02ff */
[----:B------:R-:W-:-:S04]  /*0390*/  IMAD.MOV.U32 R2, RZ, RZ, RZ ;  /* 0x000000ffff027224 */ /* 0x000fc800078e00ff */
        /* <DEDUP_REMOVED lines=10> */
[----:B------:R-:W0:Y:S05]  /*0440*/  S2R R0, SR_TID.X ;  /* 0x0000000000007919 */ /* 0x000e2a0000002100 */
[----:B------:R-:W-:Y:S02]  /*0450*/  @P0 IADD3 R2, R2, 0x1, RZ ;  /* 0x0000000102020810 */ /* 0x000fe40007ffe0ff */
[----:B------:R-:W-:-:S04]  /*0460*/  ISETP.GT.AND P0, PT, R72, 0x1f, PT ;  /* 0x0000001f4800780c */ /* 0x000fc80003f04270 */
[----:B------:R-:W-:Y:S01]  /*0470*/  @!P2 IMAD.MOV R2, RZ, RZ, -R2 ;  /* 0x000000ffff02a224 */ /* 0x000fe200078e0a02 */
[----:B------:R-:W-:-:S05]  /*0480*/  @!P1 LOP3.LUT R2, RZ, R8, RZ, 0x33, !PT ;  /* 0x00000008ff029212 */ /* 0x000fca00078e33ff */
[----:B------:R-:W-:Y:S02]  /*0490*/  IMAD.MOV R3, RZ, RZ, -R2 ;  /* 0x000000ffff037224 */ /* 0x000fe400078e0a02 */
[----:B------:R-:W-:Y:S02]  /*04a0*/  IMAD.SHL.U32 R59, R2, 0x40, RZ ;  /* 0x00000040023b7824 */ /* 0x000fe400078e00ff */
[----:B------:R-:W-:Y:S01]  /*04b0*/  IMAD R3, R8, R3, R11 ;  /* 0x0000000308037224 */ /* 0x000fe200078e020b */
[----:B0-----:R-:W-:-:S03]  /*04c0*/  SHF.R.U32.HI R56, RZ, 0x6, R0 ;  /* 0x00000006ff387819 */ /* 0x001fc60000011600 */
[----:B------:R-:W-:Y:S01]  /*04d0*/  IMAD.IADD R3, R6, 0x1, R3 ;  /* 0x0000000106037824 */ /* 0x000fe200078e0203 */
[----:B------:R-:W-:Y:S02]  /*04e0*/  LOP3.LUT R4, R0, 0x3f, RZ, 0xc0, !PT ;  /* 0x0000003f00047812 */ /* 0x000fe400078ec0ff */
[----:B------:R-:W-:-:S03]  /*04f0*/  SGXT.U32 R56, R56, 0x2 ;  /* 0x000000023838781a */ /* 0x000fc60000000000 */
[----:B------:R-:W-:Y:S01]  /*0500*/  IMAD R57, R3, 0x40, R4 ;  /* 0x0000004003397824 */ /* 0x000fe200078e0204 */
[C---:B------:R-:W-:Y:S02]  /*0510*/  LOP3.LUT R74, R56.reuse, 0x4, RZ, 0xfc, !PT ;  /* 0x00000004384a7812 */ /* 0x040fe400078efcff */
[C---:B------:R-:W-:Y:S02]  /*0520*/  LOP3.LUT R76, R56.reuse, 0x8, RZ, 0xfc, !PT ;  /* 0x00000008384c7812 */ /* 0x040fe400078efcff */
[C---:B------:R-:W-:Y:S02]  /*0530*/  LOP3.LUT R78, R56.reuse, 0xc, RZ, 0xfc, !PT ;  /* 0x0000000c384e7812 */ /* 0x040fe400078efcff */
[C---:B------:R-:W-:Y:S02]  /*0540*/  LOP3.LUT R80, R56.reuse, 0x10, RZ, 0xfc, !PT ;  /* 0x0000001038507812 */ /* 0x040fe400078efcff */
[C---:B------:R-:W-:Y:S02]  /*0550*/  LOP3.LUT R82, R56.reuse, 0x14, RZ, 0xfc, !PT ;  /* 0x0000001438527812 */ /* 0x040fe400078efcff */
[----:B------:R-:W-:-:S02]  /*0560*/  LOP3.LUT R84, R56, 0x18, RZ, 0xfc, !PT ;  /* 0x0000001838547812 */ /* 0x000fc400078efcff */
[----:B------:R-:W-:Y:S01]  /*0570*/  LOP3.LUT R85, R56, 0x1c, RZ, 0xfc, !PT ;  /* 0x0000001c38557812 */ /* 0x000fe200078efcff */
[----:B------:R-:W-:Y:S05]  /*0580*/  @P0 BRA `(.L_x_0) ;  /* 0x0000008000000947 */ /* 0x000fea0003800000 */
[C---:B------:R-:W-:Y:S01]  /*0590*/  IMAD.SHL.U32 R58, R0.reuse, 0x2, RZ ;  /* 0x00000002003a7824 */ /* 0x040fe200078e00ff */
[----:B------:R-:W-:Y:S01]  /*05a0*/  CS2R R12, SRZ ;  /* 0x00000000000c7805 */ /* 0x000fe2000001ff00 */
[C---:B------:R-:W-:Y:S01]  /*05b0*/  IMAD.SHL.U32 R60, R0.reuse, 0x40, RZ ;  /* 0x00000040003c7824 */ /* 0x040fe200078e00ff */
[----:B------:R-:W-:Y:S01]  /*05c0*/  CS2R R16, SRZ ;  /* 0x0000000000107805 */ /* 0x000fe2000001ff00 */
[----:B------:R-:W-:Y:S01]  /*05d0*/  IMAD.SHL.U32 R61, R0, 0x8, RZ ;  /* 0x00000008003d7824 */ /* 0x000fe200078e00ff */
[----:B------:R-:W-:Y:S01]  /*05e0*/  CS2R R14, SRZ ;  /* 0x00000000000e7805 */ /* 0x000fe2000001ff00 */
[----:B------:R-:W-:Y:S01]  /*05f0*/  CS2R R18, SRZ ;  /* 0x0000000000127805 */ /* 0x000fe2000001ff00 */
[----:B------:R-:W-:Y:S05]  /*0600*/  BRA `(.L_x_1) ;  /* 0x000013f000007947 */ /* 0x000fea0003800000 */
.L_x_0:
[----:B------:R-:W-:Y:S01]  /*0610*/  IABS R14, c[0x0][0x17c] ;  /* 0x00005f00000e7a13 */ /* 0x000fe20000000000 */
[C---:B------:R-:W-:Y:S01]  /*0620*/  IMAD.SHL.U32 R58, R0.reuse, 0x2, RZ ;  /* 0x00000002003a7824 */ /* 0x040fe200078e00ff */
[----:B------:R-:W-:Y:S01]  /*0630*/  IABS R16, c[0x0][0x178] ;  /* 0x00005e0000107a13 */ /* 0x000fe20000000000 */
[C---:B------:R-:W-:Y:S01]  /*0640*/  IMAD.SHL.U32 R61, R0.reuse, 0x8, RZ ;  /* 0x00000008003d7824 */ /* 0x040fe200078e00ff */
[----:B------:R-:W0:Y:S01]  /*0650*/  I2F.RP R4, R14 ;  /* 0x0000000e00047306 */ /* 0x000e220000209400 */
[----:B------:R-:W-:Y:S01]  /*0660*/  SHF.R.U32.HI R6, RZ, 0x5, R0 ;  /* 0x00000005ff067819 */ /* 0x000fe20000011600 */
[C---:B------:R-:W-:Y:S01]  /*0670*/  IMAD.SHL.U32 R60, R0.reuse, 0x40, RZ ;  /* 0x00000040003c7824 */ /* 0x040fe200078e00ff */
[----:B------:R-:W-:Y:S01]  /*0680*/  LEA.HI R12, R0, R59, RZ, 0x1b ;  /* 0x0000003b000c7211 */ /* 0x000fe200078fd8ff */
[----:B------:R-:W-:Y:S01]  /*0690*/  IMAD.MOV.U32 R79, RZ, RZ, c[0x0][0x18c] ;  /* 0x00006300ff4f7624 */ /* 0x000fe200078e00ff */
[----:B------:R-:W-:Y:S01]  /*06a0*/  SGXT.U32 R6, R6, 0x3 ;  /* 0x000000030606781a */ /* 0x000fe20000000000 */
[----:B------:R-:W-:Y:S01]  /*06b0*/  IMAD.MOV.U32 R81, RZ, RZ, c[0x0][0x188] ;  /* 0x00006200ff517624 */ /* 0x000fe200078e00ff */
[----:B------:R-:W-:Y:S01]  /*06c0*/  SHF.R.S32.HI R7, RZ, 0x1f, R72 ;  /* 0x0000001fff077819 */ /* 0x000fe20000011448 */
[----:B------:R-:W1:Y:S01]  /*06d0*/  I2F.RP R5, R16 ;  /* 0x0000001000057306 */ /* 0x000e620000209400 */
[----:B------:R-:W-:Y:S01]  /*06e0*/  LOP3.LUT R18, R59, R6, RZ, 0xfc, !PT ;  /* 0x000000063b127212 */ /* 0x000fe200078efcff */
[----:B------:R-:W-:Y:S01]  /*06f0*/  IMAD R63, R56, c[0x0][0x188], RZ ;  /* 0x00006200383f7a24 */ /* 0x000fe200078e02ff */
[----:B------:R-:W-:Y:S01]  /*0700*/  LEA.HI R72, R7, R72, RZ, 0x5 ;  /* 0x0000004807487211 */ /* 0x000fe200078f28ff */
[----:B------:R-:W-:Y:S01]  /*0710*/  IMAD R65, R85, c[0x0][0x188], RZ ;  /* 0x0000620055417a24 */ /* 0x000fe200078e02ff */
[----:B------:R-:W-:Y:S01]  /*0720*/  SHF.R.U32.HI R9, RZ, 0x2, R0 ;  /* 0x00000002ff097819 */ /* 0x000fe20000011600 */
[----:B------:R-:W-:Y:S01]  /*0730*/  IMAD R67, R84, c[0x0][0x188], RZ ;  /* 0x0000620054437a24 */ /* 0x000fe200078e02ff */
[C---:B------:R-:W-:Y:S01]  /*0740*/  LOP3.LUT R20, R18.reuse, 0x28, RZ, 0xfc, !PT ;  /* 0x0000002812147812 */ /* 0x040fe200078efcff */
[----:B0-----:R-:W0:Y:S01]  /*0750*/  MUFU.RCP R4, R4 ;  /* 0x0000000400047308 */ /* 0x001e220000001000 */
[----:B------:R-:W-:Y:S01]  /*0760*/  LOP3.LUT R22, R18, 0x20, RZ, 0xfc, !PT ;  /* 0x0000002012167812 */ /* 0x000fe200078efcff */
[----:B------:R-:W-:Y:S01]  /*0770*/  IMAD R69, R82, c[0x0][0x188], RZ ;  /* 0x0000620052457a24 */ /* 0x000fe200078e02ff */
[----:B------:R-:W-:Y:S01]  /*0780*/  LOP3.LUT R23, R18, 0x10, RZ, 0xfc, !PT ;  /* 0x0000001012177812 */ /* 0x000fe200078efcff */
[----:B------:R-:W-:Y:S01]  /*0790*/  IMAD R71, R80, c[0x0][0x188], RZ ;  /* 0x0000620050477a24 */ /* 0x000fe200078e02ff */
[----:B------:R-:W-:Y:S01]  /*07a0*/  LOP3.LUT R24, R18, 0x8, RZ, 0xfc, !PT ;  /* 0x0000000812187812 */ /* 0x000fe200078efcff */
[----:B------:R-:W-:Y:S01]  /*07b0*/  IMAD R73, R78, c[0x0][0x188], RZ ;  /* 0x000062004e497a24 */ /* 0x000fe200078e02ff */
[----:B------:R-:W-:Y:S01]  /*07c0*/  IABS R19, R18 ;  /* 0x0000001200137213 */ /* 0x000fe20000000000 */
[----:B-1----:R-:W1:Y:S01]  /*07d0*/  MUFU.RCP R5, R5 ;  /* 0x0000000500057308 */ /* 0x002e620000001000 */
[----:B------:R-:W-:Y:S01]  /*07e0*/  IABS R17, R24 ;  /* 0x0000001800117213 */ /* 0x000fe20000000000 */
[----:B------:R-:W-:Y:S01]  /*07f0*/  IMAD R75, R76, c[0x0][0x188], RZ ;  /* 0x000062004c4b7a24 */ /* 0x000fe200078e02ff */
[----:B------:R-:W-:Y:S01]  /*0800*/  IABS R21, R57 ;  /* 0x0000003900157213 */ /* 0x000fe20000000000 */
[----:B------:R-:W-:Y:S01]  /*0810*/  IMAD R77, R74, c[0x0][0x188], RZ ;  /* 0x000062004a4d7a24 */ /* 0x000fe200078e02ff */
[----:B------:R-:W-:Y:S01]  /*0820*/  LOP3.LUT R62, R61, 0x30, R58, 0x48, !PT ;  /* 0x000000303d3e7812 */ /* 0x000fe200078e483a */
[----:B------:R-:W-:Y:S01]  /*0830*/  CS2R R32, SRZ ;  /* 0x0000000000207805 */ /* 0x000fe2000001ff00 */
[----:B------:R-:W-:Y:S01]  /*0840*/  LOP3.LUT R86, R0, 0x1f, RZ, 0xc0, !PT ;  /* 0x0000001f00567812 */ /* 0x000fe200078ec0ff */
[----:B------:R-:W-:Y:S01]  /*0850*/  CS2R R34, SRZ ;  /* 0x0000000000227805 */ /* 0x000fe2000001ff00 */
[----:B0-----:R-:W-:Y:S01]  /*0860*/  IADD3 R2, R4, 0xffffffe, RZ ;  /* 0x0ffffffe04027810 */ /* 0x001fe20007ffe0ff */
[----:B------:R-:W-:Y:S01]  /*0870*/  IMAD.SHL.U32 R79, R79, 0x20, RZ ;  /* 0x000000204f4f7824 */ /* 0x000fe200078e00ff */
[----:B------:R-:W-:Y:S01]  /*0880*/  LOP3.LUT R4, R58, 0x10, RZ, 0xc0, !PT ;  /* 0x000000103a047812 */ /* 0x000fe200078ec0ff */
[----:B------:R-:W-:Y:S01]  /*0890*/  IMAD.SHL.U32 R81, R81, 0x20, RZ ;  /* 0x0000002051517824 */ /* 0x000fe200078e00ff */
[----:B------:R0:W2:Y:S01]  /*08a0*/  F2I.FTZ.U32.TRUNC.NTZ R3, R2 ;  /* 0x0000000200037305 */ /* 0x0000a2000021f000 */
[----:B------:R-:W-:Y:S01]  /*08b0*/  IMAD R83, R86, c[0x0][0x18c], RZ ;  /* 0x0000630056537a24 */ /* 0x000fe200078e02ff */
[----:B------:R-:W-:-:S02]  /*08c0*/  LOP3.LUT R13, R4, 0x20, R9, 0xf8, !PT ;  /* 0x00000020040d7812 */ /* 0x000fc400078ef809 */
[----:B-1----:R-:W-:Y:S02]  /*08d0*/  IADD3 R8, R5, 0xffffffe, RZ ;  /* 0x0ffffffe05087810 */ /* 0x002fe40007ffe0ff */
[----:B------:R-:W-:Y:S02]  /*08e0*/  LOP3.LUT R4, R18, 0x30, RZ, 0xfc, !PT ;  /* 0x0000003012047812 */ /* 0x000fe400078efcff */
[----:B------:R1:W3:Y:S01]  /*08f0*/  F2I.FTZ.U32.TRUNC.NTZ R5, R8 ;  /* 0x0000000800057305 */ /* 0x0002e2000021f000 */
[----:B0-----:R-:W-:Y:S02]  /*0900*/  IADD3 R2, R12, 0x38, RZ ;  /* 0x000000380c027810 */ /* 0x001fe40007ffe0ff */
[----:B------:R-:W-:Y:S02]  /*0910*/  IABS R9, R4 ;  /* 0x0000000400097213 */ /* 0x000fe40000000000 */
[----:B------:R-:W-:Y:S02]  /*0920*/  ISETP.GE.AND P6, PT, R2, RZ, PT ;  /* 0x000000ff0200720c */ /* 0x000fe40003fc6270 */
[----:B------:R-:W-:Y:S01]  /*0930*/  IABS R6, R2 ;  /* 0x0000000200067213 */ /* 0x000fe20000000000 */
[--C-:B--2---:R-:W-:Y:S01]  /*0940*/  IMAD.MOV R11, RZ, RZ, -R3.reuse ;  /* 0x000000ffff0b7224 */ /* 0x104fe200078e0a03 */
[----:B------:R-:W-:Y:S01]  /*0950*/  ISETP.GE.AND P1, PT, R4, RZ, PT ;  /* 0x000000ff0400720c */ /* 0x000fe20003f26270 */
[----:B------:R-:W-:Y:S01]  /*0960*/  IMAD.MOV.U32 R2, RZ, RZ, RZ ;  /* 0x000000ffff027224 */ /* 0x000fe200078e00ff */
[----:B-1----:R-:W-:Y:S01]  /*0970*/  IABS R8, R22 ;  /* 0x0000001600087213 */ /* 0x002fe20000000000 */
[----:B------:R-:W-:Y:S01]  /*0980*/  IMAD R7, R11, R14, RZ ;  /* 0x0000000e0b077224 */ /* 0x000fe200078e02ff */
[----:B------:R-:W-:Y:S01]  /*0990*/  IABS R11, R20 ;  /* 0x00000014000b7213 */ /* 0x000fe20000000000 */
[----:B------:R-:W-:Y:S01]  /*09a0*/  IMAD.MOV.U32 R4, RZ, RZ, RZ ;  /* 0x000000ffff047224 */ /* 0x000fe200078e00ff */
[----:B------:R-:W-:Y:S01]  /*09b0*/  SHF.R.S32.HI R72, RZ, 0x5, R72 ;  /* 0x00000005ff487819 */ /* 0x000fe20000011448 */
[----:B------:R-:W-:-:S04]  /*09c0*/  IMAD.HI.U32 R2, R3, R7, R2 ;  /* 0x0000000703027227 */ /* 0x000fc800078e0002 */
[----:B------:R-:W-:Y:S02]  /*09d0*/  IMAD.MOV.U32 R7, RZ, RZ, R6 ;  /* 0x000000ffff077224 */ /* 0x000fe400078e0006 */
[----:B---3--:R-:W-:Y:S02]  /*09e0*/  IMAD.MOV R15, RZ, RZ, -R5 ;  /* 0x000000ffff0f7224 */ /* 0x008fe400078e0a05 */
[----:B------:R-:W-:-:S04]  /*09f0*/  IMAD.HI.U32 R3, R2, R7, RZ ;  /* 0x0000000702037227 */ /* 0x000fc800078e00ff */
[----:B------:R-:W-:Y:S02]  /*0a00*/  IMAD R15, R15, R16, RZ ;  /* 0x000000100f0f7224 */ /* 0x000fe400078e02ff */
[----:B------:R-:W-:Y:S02]  /*0a10*/  IMAD.MOV R3, RZ, RZ, -R3 ;  /* 0x000000ffff037224 */ /* 0x000fe400078e0a03 */
[----:B------:R-:W-:-:S04]  /*0a20*/  IMAD.HI.U32 R6, R2, R9, RZ ;  /* 0x0000000902067227 */ /* 0x000fc800078e00ff */
[----:B------:R-:W-:Y:S01]  /*0a30*/  IMAD.HI.U32 R10, R5, R15, R4 ;  /* 0x0000000f050a7227 */ /* 0x000fe200078e0004 */
[----:B------:R-:W-:-:S03]  /*0a40*/  IADD3 R5, R12, 0x18, RZ ;  /* 0x000000180c057810 */ /* 0x000fc60007ffe0ff */
[----:B------:R-:W-:Y:S01]  /*0a50*/  IMAD.HI.U32 R4, R2, R11, RZ ;  /* 0x0000000b02047227 */ /* 0x000fe200078e00ff */
[----:B------:R-:W-:-:S03]  /*0a60*/  ISETP.GE.AND P0, PT, R5, RZ, PT ;  /* 0x000000ff0500720c */ /* 0x000fc60003f06270 */
[C---:B------:R-:W-:Y:S02]  /*0a70*/  IMAD R3, R14.reuse, R3, R7 ;  /* 0x000000030e037224 */ /* 0x040fe400078e0207 */
[----:B------:R-:W-:Y:S02]  /*0a80*/  IMAD.MOV R6, RZ, RZ, -R6 ;  /* 0x000000ffff067224 */ /* 0x000fe400078e0a06 */
[----:B------:R-:W-:Y:S01]  /*0a90*/  IMAD.MOV.U32 R15, RZ, RZ, R8 ;  /* 0x000000ffff0f7224 */ /* 0x000fe200078e0008 */
[C---:B------:R-:W-:Y:S01]  /*0aa0*/  ISETP.GT.U32.AND P4, PT, R14.reuse, R3, PT ;  /* 0x000000030e00720c */ /* 0x040fe20003f84070 */
[----:B------:R-:W-:Y:S01]  /*0ab0*/  IMAD.MOV R7, RZ, RZ, -R4 ;  /* 0x000000ffff077224 */ /* 0x000fe200078e0a04 */
[----:B------:R-:W-:Y:S01]  /*0ac0*/  IABS R8, R5 ;  /* 0x0000000500087213 */ /* 0x000fe20000000000 */
[----:B------:R-:W-:Y:S02]  /*0ad0*/  IMAD R4, R14, R6, R9 ;  /* 0x000000060e047224 */ /* 0x000fe400078e0209 */
[----:B------:R-:W-:-:S03]  /*0ae0*/  IMAD.HI.U32 R6, R2, R15, RZ ;  /* 0x0000000f02067227 */ /* 0x000fc600078e00ff */
[C---:B------:R-:W-:Y:S01]  /*0af0*/  ISETP.GT.U32.AND P2, PT, R14.reuse, R4, PT ;  /* 0x000000040e00720c */ /* 0x040fe20003f44070 */
[C---:B------:R-:W-:Y:S01]  /*0b00*/  IMAD R5, R14.reuse, R7, R11 ;  /* 0x000000070e057224 */ /* 0x040fe200078e020b */
[----:B------:R-:W-:Y:S01]  /*0b10*/  IABS R7, R23 ;  /* 0x0000001700077213 */ /* 0x000fe20000000000 */
[----:B------:R-:W-:Y:S02]  /*0b20*/  IMAD.MOV R6, RZ, RZ, -R6 ;  /* 0x000000ffff067224 */ /* 0x000fe400078e0a06 */
[----:B------:R-:W-:Y:S01]  /*0b30*/  @!P4 IMAD.IADD R3, R3, 0x1, -R14 ;  /* 0x000000010303c824 */ /* 0x000fe200078e0a0e */
[C---:B------:R-:W-:Y:S01]  /*0b40*/  ISETP.GT.U32.AND P3, PT, R14.reuse, R5, PT ;  /* 0x000000050e00720c */ /* 0x040fe20003f64070 */
[C---:B------:R-:W-:Y:S02]  /*0b50*/  IMAD R6, R14.reuse, R6, R15 ;  /* 0x000000060e067224 */ /* 0x040fe400078e020f */
[----:B------:R-:W-:Y:S01]  /*0b60*/  IMAD.MOV.U32 R11, RZ, RZ, R8 ;  /* 0x000000ffff0b7224 */ /* 0x000fe200078e0008 */
[C---:B------:R-:W-:Y:S01]  /*0b70*/  ISETP.GT.U32.AND P4, PT, R14.reuse, R3, PT ;  /* 0x000000030e00720c */ /* 0x040fe20003f84070 */
[----:B------:R-:W-:Y:S01]  /*0b80*/  IMAD.MOV.U32 R15, RZ, RZ, R7 ;  /* 0x000000ffff0f7224 */ /* 0x000fe200078e0007 */
[----:B------:R-:W-:Y:S01]  /*0b90*/  ISETP.GT.U32.AND P5, PT, R14, R6, PT ;  /* 0x000000060e00720c */ /* 0x000fe20003fa4070 */
[----:B------:R-:W-:-:S02]  /*0ba0*/  @!P2 IMAD.IADD R4, R4, 0x1, -R14 ;  /* 0x000000010404a824 */ /* 0x000fc400078e0a0e */
[----:B------:R-:W-:-:S03]  /*0bb0*/  IMAD.HI.U32 R7, R2, R11, RZ ;  /* 0x0000000b02077227 */ /* 0x000fc600078e00ff */
[----:B------:R-:W-:Y:S01]  /*0bc0*/  ISETP.GT.U32.AND P2, PT, R14, R4, PT ;  /* 0x000000040e00720c */ /* 0x000fe20003f44070 */
[----:B------:R-:W-:Y:S02]  /*0bd0*/  @!P3 IMAD.IADD R5, R5, 0x1, -R14 ;  /* 0x000000010505b824 */ /* 0x000fe400078e0a0e */
[----:B------:R-:W-:-:S03]  /*0be0*/  IMAD.HI.U32 R8, R2, R15, RZ ;  /* 0x0000000f02087227 */ /* 0x000fc600078e00ff */
[----:B------:R-:W-:Y:S01]  /*0bf0*/  ISETP.GT.U32.AND P3, PT, R14, R5, PT ;  /* 0x000000050e00720c */ /* 0x000fe20003f64070 */
[----:B------:R-:W-:Y:S02]  /*0c00*/  @!P5 IMAD.IADD R6, R6, 0x1, -R14 ;  /* 0x000000010606d824 */ /* 0x000fe400078e0a0e */
[----:B------:R-:W-:-:S04]  /*0c10*/  IMAD.HI.U32 R9, R2, R17, RZ ;  /* 0x0000001102097227 */ /* 0x000fc800078e00ff */
[----:B------:R-:W-:-:S04]  /*0c20*/  IMAD.HI.U32 R2, R2, R19, RZ ;  /* 0x0000001302027227 */ /* 0x000fc800078e00ff */
[----:B------:R-:W-:Y:S02]  /*0c30*/  IMAD.MOV R7, RZ, RZ, -R7 ;  /* 0x000000ffff077224 */ /* 0x000fe400078e0a07 */
[----:B------:R-:W-:Y:S01]  /*0c40*/  @!P4 IMAD.IADD R3, R3, 0x1, -R14 ;  /* 0x000000010303c824 */ /* 0x000fe200078e0a0e */
[----:B------:R-:W-:Y:S01]  /*0c50*/  ISETP.GT.U32.AND P4, PT, R14, R6, PT ;  /* 0x000000060e00720c */ /* 0x000fe20003f84070 */
[----:B------:R-:W-:-:S04]  /*0c60*/  IMAD.HI.U32 R10, R10, R21, RZ ;  /* 0x000000150a0a7227 */ /* 0x000fc800078e00ff */
[----:B------:R-:W-:Y:S02]  /*0c70*/  IMAD.MOV R8, RZ, RZ, -R8 ;  /* 0x000000ffff087224 */ /* 0x000fe400078e0a08 */
[----:B------:R-:W-:Y:S02]  /*0c80*/  IMAD.MOV R9, RZ, RZ, -R9 ;  /* 0x000000ffff097224 */ /* 0x000fe400078e0a09 */
[----:B------:R-:W-:Y:S02]  /*0c90*/  IMAD.MOV R2, RZ, RZ, -R2 ;  /* 0x000000ffff027224 */ /* 0x000fe400078e0a02 */
[C---:B------:R-:W-:Y:S02]  /*0ca0*/  IMAD R7, R14.reuse, R7, R11 ;  /* 0x000000070e077224 */ /* 0x040fe400078e020b */
[----:B------:R-:W-:Y:S02]  /*0cb0*/  IMAD.MOV R11, RZ, RZ, -R10 ;  /* 0x000000ffff0b7224 */ /* 0x000fe400078e0a0a */
[C---:B------:R-:W-:Y:S01]  /*0cc0*/  IMAD R8, R14.reuse, R8, R15 ;  /* 0x000000080e087224 */ /* 0x040fe200078e020f */
[C---:B------:R-:W-:Y:S01]  /*0cd0*/  ISETP.GT.U32.AND P5, PT, R14.reuse, R7, PT ;  /* 0x000000070e00720c */ /* 0x040fe20003fa4070 */
[----:B------:R-:W-:-:S02]  /*0ce0*/  IMAD R9, R14, R9, R17 ;  /* 0x000000090e097224 */ /* 0x000fc400078e0211 */
[----:B------:R-:W-:Y:S01]  /*0cf0*/  IMAD R10, R14, R2, R19 ;  /* 0x000000020e0a7224 */ /* 0x000fe200078e0213 */
[----:B------:R-:W-:Y:S01]  /*0d00*/  LOP3.LUT R2, R0, 0x7, RZ, 0xc0, !PT ;  /* 0x0000000700027812 */ /* 0x000fe200078ec0ff */
[----:B------:R-:W-:Y:S02]  /*0d10*/  IMAD R11, R16, R11, R21 ;  /* 0x0000000b100b7224 */ /* 0x000fe400078e0215 */
[----:B------:R-:W-:Y:S01]  /*0d20*/  @!P6 IMAD.MOV R3, RZ, RZ, -R3 ;  /* 0x000000ffff03e224 */ /* 0x000fe200078e0a03 */
[----:B------:R-:W-:Y:S01]  /*0d30*/  ISETP.GT.U32.AND P6, PT, R14, R8, PT ;  /* 0x000000080e00720c */ /* 0x000fe20003fc4070 */
[--C-:B------:R-:W-:Y:S01]  /*0d40*/  @!P2 IMAD.IADD R4, R4, 0x1, -R14.reuse ;  /* 0x000000010404a824 */ /* 0x100fe200078e0a0e */
[C---:B------:R-:W-:Y:S01]  /*0d50*/  ISETP.GT.U32.AND P2, PT, R14.reuse, R9, PT ;  /* 0x000000090e00720c */ /* 0x040fe20003f44070 */
[--C-:B------:R-:W-:Y:S01]  /*0d60*/  @!P3 IMAD.IADD R5, R5, 0x1, -R14.reuse ;  /* 0x000000010505b824 */ /* 0x100fe200078e0a0e */
[----:B------:R-:W-:Y:S01]  /*0d70*/  ISETP.GT.U32.AND P3, PT, R14, R10, PT ;  /* 0x0000000a0e00720c */ /* 0x000fe20003f64070 */
[--C-:B------:R-:W-:Y:S01]  /*0d80*/  @!P4 IMAD.IADD R6, R6, 0x1, -R14.reuse ;  /* 0x000000010606c824 */ /* 0x100fe200078e0a0e */
[----:B------:R-:W-:Y:S01]  /*0d90*/  ISETP.GT.U32.AND P4, PT, R16, R11, PT ;  /* 0x0000000b1000720c */ /* 0x000fe20003f84070 */
[----:B------:R-:W-:Y:S01]  /*0da0*/  @!P5 IMAD.IADD R7, R7, 0x1, -R14 ;  /* 0x000000010707d824 */ /* 0x000fe200078e0a0e */
[----:B------:R-:W-:Y:S01]  /*0db0*/  ISETP.GE.AND P5, PT, R20, RZ, PT ;  /* 0x000000ff1400720c */ /* 0x000fe20003fa6270 */
[----:B------:R-:W-:Y:S01]  /*0dc0*/  IMAD.SHL.U32 R12, R0, 0x10, RZ ;  /* 0x00000010000c7824 */ /* 0x000fe200078e00ff */
[----:B------:R-:W-:Y:S01]  /*0dd0*/  CS2R R20, SRZ ;  /* 0x0000000000147805 */ /* 0x000fe2000001ff00 */
[----:B------:R-:W-:-:S02]  /*0de0*/  @!P1 IMAD.MOV R4, RZ, RZ, -R4 ;  /* 0x000000ffff049224 */ /* 0x000fc400078e0a04 */
[--C-:B------:R-:W-:Y:S01]  /*0df0*/  @!P6 IMAD.IADD R8, R8, 0x1, -R14.reuse ;  /* 0x000000010808e824 */ /* 0x100fe200078e0a0e */
[----:B------:R-:W-:Y:S01]  /*0e00*/  ISETP.GT.U32.AND P6, PT, R14, R7, PT ;  /* 0x000000070e00720c */ /* 0x000fe20003fc4070 */
[--C-:B------:R-:W-:Y:S01]  /*0e10*/  @!P2 IMAD.IADD R9, R9, 0x1, -R14.reuse ;  /* 0x000000010909a824 */ /* 0x100fe200078e0a0e */
[----:B------:R-:W-:Y:S01]  /*0e20*/  LOP3.LUT R15, R12, 0x600, RZ, 0xc0, !PT ;  /* 0x000006000c0f7812 */ /* 0x000fe200078ec0ff */
[----:B------:R-:W-:Y:S01]  /*0e30*/  @!P3 IMAD.IADD R10, R10, 0x1, -R14 ;  /* 0x000000010a0ab824 */ /* 0x000fe200078e0a0e */
[C---:B------:R-:W-:Y:S01]  /*0e40*/  ISETP.GT.U32.AND P2, PT, R14.reuse, R8, PT ;  /* 0x000000080e00720c */ /* 0x040fe20003f44070 */
[----:B------:R-:W-:Y:S01]  /*0e50*/  @!P4 IMAD.IADD R11, R11, 0x1, -R16 ;  /* 0x000000010b0bc824 */ /* 0x000fe200078e0a10 */
[----:B------:R-:W-:Y:S01]  /*0e60*/  ISETP.GT.U32.AND P3, PT, R14, R9, PT ;  /* 0x000000090e00720c */ /* 0x000fe20003f64070 */
[----:B------:R-:W-:Y:S01]  /*0e70*/  IMAD R15, R2, 0x40, R15 ;  /* 0x00000040020f7824 */ /* 0x000fe200078e020f */
[----:B------:R-:W-:Y:S01]  /*0e80*/  ISETP.GT.U32.AND P4, PT, R14, R10, PT ;  /* 0x0000000a0e00720c */ /* 0x000fe20003f84070 */
[----:B------:R-:W-:Y:S01]  /*0e90*/  IMAD R2, R2, 0x90, RZ ;  /* 0x0000009002027824 */ /* 0x000fe200078e02ff */
[----:B------:R-:W-:Y:S01]  /*0ea0*/  ISETP.GT.U32.AND P1, PT, R16, R11, PT ;  /* 0x0000000b1000720c */ /* 0x000fe20003f24070 */
[----:B------:R-:W-:-:S02]  /*0eb0*/  @!P5 IMAD.MOV R5, RZ, RZ, -R5 ;  /* 0x000000ffff05d224 */ /* 0x000fc400078e0a05 */
[--C-:B------:R-:W-:Y:S01]  /*0ec0*/  @!P6 IMAD.IADD R7, R7, 0x1, -R14.reuse ;  /* 0x000000010707e824 */ /* 0x100fe200078e0a0e */
[----:B------:R-:W-:Y:S01]  /*0ed0*/  ISETP.GE.AND P6, PT, R18, RZ, PT ;  /* 0x000000ff1200720c */ /* 0x000fe20003fc6270 */
[----:B------:R-:W-:Y:S01]  /*0ee0*/  IMAD.IADD R62, R62, 0x1, R15 ;  /* 0x000000013e3e7824 */ /* 0x000fe200078e020f */
[----:B------:R-:W-:Y:S01]  /*0ef0*/  LOP3.LUT R27, R2, R13, RZ, 0x3c, !PT ;  /* 0x0000000d021b7212 */ /* 0x000fe200078e3cff */
[--C-:B------:R-:W-:Y:S01]  /*0f00*/  @!P2 IMAD.IADD R8, R8, 0x1, -R14.reuse ;  /* 0x000000010808a824 */ /* 0x100fe200078e0a0e */
[----:B------:R-:W-:Y:S01]  /*0f10*/  ISETP.GE.AND P2, PT, R22, RZ, PT ;  /* 0x000000ff1600720c */ /* 0x000fe20003f46270 */
[--C-:B------:R-:W-:Y:S01]  /*0f20*/  @!P3 IMAD.IADD R9, R9, 0x1, -R14.reuse ;  /* 0x000000010909b824 */ /* 0x100fe200078e0a0e */
[----:B------:R-:W-:Y:S01]  /*0f30*/  ISETP.GE.AND P3, PT, R23, RZ, PT ;  /* 0x000000ff1700720c */ /* 0x000fe20003f66270 */
[----:B------:R-:W-:Y:S01]  /*0f40*/  @!P4 IMAD.IADD R10, R10, 0x1, -R14 ;  /* 0x000000010a0ac824 */ /* 0x000fe200078e0a0e */
[----:B------:R-:W-:Y:S01]  /*0f50*/  ISETP.GE.AND P4, PT, R24, RZ, PT ;  /* 0x000000ff1800720c */ /* 0x000fe20003f86270 */
[----:B------:R-:W-:Y:S01]  /*0f60*/  @!P1 IMAD.IADD R11, R11, 0x1, -R16 ;  /* 0x000000010b0b9824 */ /* 0x000fe200078e0a10 */
[----:B------:R-:W-:Y:S01]  /*0f70*/  ISETP.NE.AND P1, PT, RZ, c[0x0][0x17c], PT ;  /* 0x00005f00ff007a0c */ /* 0x000fe20003f25270 */
[----:B------:R-:W-:Y:S01]  /*0f80*/  @!P0 IMAD.MOV R7, RZ, RZ, -R7 ;  /* 0x000000ffff078224 */ /* 0x000fe200078e0a07 */
[----:B------:R-:W-:Y:S01]  /*0f90*/  LOP3.LUT R2, RZ, c[0x0][0x17c], RZ, 0x33, !PT ;  /* 0x00005f00ff027a12 */ /* 0x000fe200078e33ff */
[----:B------:R-:W-:Y:S01]  /*0fa0*/  @!P6 IMAD.MOV R10, RZ, RZ, -R10 ;  /* 0x000000ffff0ae224 */ /* 0x000fe200078e0a0a */
[----:B------:R-:W-:Y:S01]  /*0fb0*/  ISETP.NE.AND P0, PT, RZ, c[0x0][0x178], PT ;  /* 0x00005e00ff007a0c */ /* 0x000fe20003f05270 */
[----:B------:R-:W-:Y:S01]  /*0fc0*/  CS2R R12, SRZ ;  /* 0x00000000000c7805 */ /* 0x000fe2000001ff00 */
[C---:B------:R-:W-:Y:S01]  /*0fd0*/  SEL R3, R2.reuse, R3, !P1 ;  /* 0x0000000302037207 */ /* 0x040fe20004800000 */
[----:B------:R-:W-:Y:S01]  /*0fe0*/  @!P2 IMAD.MOV R6, RZ, RZ, -R6 ;  /* 0x000000ffff06a224 */ /* 0x000fe200078e0a06 */
[C---:B------:R-:W-:Y:S01]  /*0ff0*/  SEL R4, R2.reuse, R4, !P1 ;  /* 0x0000000402047207 */ /* 0x040fe20004800000 */
[----:B------:R-:W-:Y:S01]  /*1000*/  @!P3 IMAD.MOV R8, RZ, RZ, -R8 ;  /* 0x000000ffff08b224 */ /* 0x000fe200078e0a08 */
[C---:B------:R-:W-:Y:S01]  /*1010*/  SEL R5, R2.reuse, R5, !P1 ;  /* 0x0000000502057207 */ /* 0x040fe20004800000 */
[----:B------:R-:W-:Y:S01]  /*1020*/  @!P4 IMAD.MOV R9, RZ, RZ, -R9 ;  /* 0x000000ffff09c224 */ /* 0x000fe200078e0a09 */
[C---:B------:R-:W-:Y:S01]  /*1030*/  SEL R6, R2.reuse, R6, !P1 ;  /* 0x0000000602067207 */ /* 0x040fe20004800000 */
[----:B------:R-:W-:Y:S01]  /*1040*/  IMAD R55, R3, c[0x0][0x190], RZ ;  /* 0x0000640003377a24 */ /* 0x000fe200078e02ff */
[----:B------:R-:W-:Y:S01]  /*1050*/  SEL R7, R2, R7, !P1 ;  /* 0x0000000702077207 */ /* 0x000fe20004800000 */
[----:B------:R-:W-:Y:S01]  /*1060*/  IMAD R4, R4, c[0x0][0x190], RZ ;  /* 0x0000640004047a24 */ /* 0x000fe200078e02ff */
[C---:B------:R-:W-:Y:S01]  /*1070*/  SEL R8, R2.reuse, R8, !P1 ;  /* 0x0000000802087207 */ /* 0x040fe20004800000 */
[----:B------:R-:W-:Y:S01]  /*1080*/  IMAD R5, R5, c[0x0][0x190], RZ ;  /* 0x0000640005057a24 */ /* 0x000fe200078e02ff */
[----:B------:R-:W-:Y:S01]  /*1090*/  SEL R9, R2, R9, !P1 ;  /* 0x0000000902097207 */ /* 0x000fe20004800000 */
[----:B------:R-:W-:Y:S01]  /*10a0*/  IMAD R6, R6, c[0x0][0x190], RZ ;  /* 0x0000640006067a24 */ /* 0x000fe200078e02ff */
[----:B------:R-:W-:Y:S01]  /*10b0*/  SEL R10, R2, R10, !P1 ;  /* 0x0000000a020a7207 */ /* 0x000fe20004800000 */
[----:B------:R-:W-:Y:S01]  /*10c0*/  IMAD R7, R7, c[0x0][0x190], RZ ;  /* 0x0000640007077a24 */ /* 0x000fe200078e02ff */
[----:B------:R-:W-:Y:S01]  /*10d0*/  ISETP.GE.AND P1, PT, R57, RZ, PT ;  /* 0x000000ff3900720c */ /* 0x000fe20003f26270 */
[----:B------:R-:W-:Y:S01]  /*10e0*/  IMAD R8, R8, c[0x0][0x190], RZ ;  /* 0x0000640008087a24 */ /* 0x000fe200078e02ff */
[----:B------:R-:W-:Y:S01]  /*10f0*/  LOP3.LUT R2, R0, 0xc0, RZ, 0xc0, !PT ;  /* 0x000000c000027812 */ /* 0x000fe200078ec0ff */
[----:B------:R-:W-:Y:S01]  /*1100*/  IMAD R9, R9, c[0x0][0x190], RZ ;  /* 0x0000640009097a24 */ /* 0x000fe200078e02ff */
[----:B------:R-:W-:Y:S01]  /*1110*/  LOP3.LUT R66, R27, 0x400, R60, 0xf8, !PT ;  /* 0x000004001b427812 */ /* 0x000fe200078ef83c */
[----:B------:R-:W-:Y:S01]  /*1120*/  IMAD R10, R10, c[0x0][0x190], RZ ;  /* 0x000064000a0a7a24 */ /* 0x000fe200078e02ff */
[----:B------:R-:W-:Y:S01]  /*1130*/  SHF.R.U32.HI R25, RZ, 0x2, R2 ;  /* 0x00000002ff197819 */ /* 0x000fe20000011602 */
[----:B------:R-:W-:Y:S01]  /*1140*/  CS2R R14, SRZ ;  /* 0x00000000000e7805 */ /* 0x000fe2000001ff00 */
[----:B------:R-:W-:Y:S01]  /*1150*/  LEA R52, P2, R5, c[0x0][0x168], 0x1 ;  /* 0x00005a0005347a11 */ /* 0x000fe200078408ff */
[----:B------:R-:W-:Y:S01]  /*1160*/  CS2R R16, SRZ ;  /* 0x0000000000107805 */ /* 0x000fe2000001ff00 */
[----:B------:R-:W-:Y:S01]  /*1170*/  LOP3.LUT R64, R25, 0x1fe, R58, 0x78, !PT ;  /* 0x000001fe19407812 */ /* 0x000fe200078e783a */
[----:B------:R-:W-:Y:S01]  /*1180*/  CS2R R18, SRZ ;  /* 0x0000000000127805 */ /* 0x000fe2000001ff00 */
[----:B------:R-:W-:Y:S01]  /*1190*/  LEA R44, P3, R6, c[0x0][0x168], 0x1 ;  /* 0x00005a00062c7a11 */ /* 0x000fe200078608ff */
[----:B------:R-:W-:Y:S01]  /*11a0*/  @!P1 IMAD.MOV R11, RZ, RZ, -R11 ;  /* 0x000000ffff0b9224 */ /* 0x000fe200078e0a0b */
[----:B------:R-:W-:Y:S01]  /*11b0*/  @!P0 LOP3.LUT R11, RZ, c[0x0][0x178], RZ, 0x33, !PT ;  /* 0x00005e00ff0b8a12 */ /* 0x000fe200078e33ff */
[----:B------:R-:W-:Y:S01]  /*11c0*/  CS2R R22, SRZ ;  /* 0x0000000000167805 */ /* 0x000fe2000001ff00 */
[----:B------:R-:W-:-:S02]  /*11d0*/  LEA R54, P0, R55, c[0x0][0x168], 0x1 ;  /* 0x00005a0037367a11 */ /* 0x000fc400078008ff */
[----:B------:R-:W-:Y:S01]  /*11e0*/  LEA R50, P1, R4, c[0x0][0x168], 0x1 ;  /* 0x00005a0004327a11 */ /* 0x000fe200078208ff */
[----:B------:R-:W-:Y:S01]  /*11f0*/  IMAD R11, R11, c[0x0][0x184], RZ ;  /* 0x000061000b0b7a24 */ /* 0x000fe200078e02ff */
[----:B------:R-:W-:Y:S02]  /*1200*/  LEA.HI.X.SX32 R55, R55, c[0x0][0x16c], 0x1, P0 ;  /* 0x00005b0037377a11 */ /* 0x000fe400000f0eff */
[----:B------:R-:W-:Y:S02]  /*1210*/  LEA R46, P4, R7, c[0x0][0x168], 0x1 ;  /* 0x00005a00072e7a11 */ /* 0x000fe400078808ff */
[C---:B------:R-:W-:Y:S02]  /*1220*/  LEA R2, P6, R11.reuse, c[0x0][0x160], 0x1 ;  /* 0x000058000b027a11 */ /* 0x040fe400078c08ff */
[----:B------:R-:W-:Y:S02]  /*1230*/  LEA R48, P5, R8, c[0x0][0x168], 0x1 ;  /* 0x00005a0008307a11 */ /* 0x000fe400078a08ff */
[----:B------:R-:W-:-:S02]  /*1240*/  LEA.HI.X.SX32 R3, R11, c[0x0][0x164], 0x1, P6 ;  /* 0x000059000b037a11 */ /* 0x000fc400030f0eff */
[----:B------:R-:W-:Y:S02]  /*1250*/  LEA R40, P6, R9, c[0x0][0x168], 0x1 ;  /* 0x00005a0009287a11 */ /* 0x000fe400078c08ff */
[----:B------:R-:W-:Y:S02]  /*1260*/  LEA R42, P0, R10, c[0x0][0x168], 0x1 ;  /* 0x00005a000a2a7a11 */ /* 0x000fe400078008ff */
[----:B------:R-:W-:Y:S02]  /*1270*/  LOP3.LUT R68, R64, 0x40, RZ, 0x3c, !PT ;  /* 0x0000004040447812 */ /* 0x000fe400078e3cff */
[----:B------:R-:W-:Y:S02]  /*1280*/  LOP3.LUT R70, R66, 0x40, RZ, 0x3c, !PT ;  /* 0x0000004042467812 */ /* 0x000fe400078e3cff */
[----:B------:R-:W-:Y:S02]  /*1290*/  LEA.HI.X.SX32 R51, R4, c[0x0][0x16c], 0x1, P1 ;  /* 0x00005b0004337a11 */ /* 0x000fe400008f0eff */
[----:B------:R-:W-:-:S02]  /*12a0*/  LEA.HI.X.SX32 R53, R5, c[0x0][0x16c], 0x1, P2 ;  /* 0x00005b0005357a11 */ /* 0x000fc400010f0eff */
[----:B------:R-:W-:Y:S02]  /*12b0*/  LEA.HI.X.SX32 R45, R6, c[0x0][0x16c], 0x1, P3 ;  /* 0x00005b00062d7a11 */ /* 0x000fe400018f0eff */
[----:B------:R-:W-:Y:S02]  /*12c0*/  LEA.HI.X.SX32 R47, R7, c[0x0][0x16c], 0x1, P4 ;  /* 0x00005b00072f7a11 */ /* 0x000fe400020f0eff */
[----:B------:R-:W-:Y:S02]  /*12d0*/  LEA.HI.X.SX32 R49, R8, c[0x0][0x16c], 0x1, P5 ;  /* 0x00005b0008317a11 */ /* 0x000fe400028f0eff */
[----:B------:R-:W-:Y:S02]  /*12e0*/  LEA.HI.X.SX32 R41, R9, c[0x0][0x16c], 0x1, P6 ;  /* 0x00005b0009297a11 */ /* 0x000fe400030f0eff */
[----:B------:R-:W-:Y:S02]  /*12f0*/  LEA.HI.X.SX32 R43, R10, c[0x0][0x16c], 0x1, P0 ;  /* 0x00005b000a2b7a11 */ /* 0x000fe400000f0eff */
.L_x_2:
[----:B------:R-:W-:Y:S01]  /*1300*/  ISETP.GE.AND P0, PT, R56, UR4, PT ;  /* 0x0000000438007c0c */ /* 0x000fe2000bf06270 */
[----:B------:R-:W-:Y:S01]  /*1310*/  IMAD.WIDE R4, R63, 0x2, R2 ;  /* 0x000000023f047825 */ /* 0x000fe200078e0202 */
[----:B------:R-:W-:-:S02]  /*1320*/  ISETP.GE.AND P1, PT, R74, UR4, PT ;  /* 0x000000044a007c0c */ /* 0x000fc4000bf26270 */
[----:B------:R-:W-:Y:S01]  /*1330*/  ISETP.GE.AND P2, PT, R76, UR4, PT ;  /* 0x000000044c007c0c */ /* 0x000fe2000bf46270 */
[----:B------:R-:W-:Y:S01]  /*1340*/  IMAD.WIDE R6, R77, 0x2, R2 ;  /* 0x000000024d067825 */ /* 0x000fe200078e0202 */
[----:B------:R-:W-:Y:S02]  /*1350*/  PRMT R27, RZ, 0x7610, R27 ;  /* 0x00007610ff1b7816 */ /* 0x000fe4000000001b */
[----:B------:R-:W-:Y:S01]  /*1360*/  PRMT R31, RZ, 0x7610, R31 ;  /* 0x00007610ff1f7816 */ /* 0x000fe2000000001f */
[----:B------:R-:W-:Y:S01]  /*1370*/  IMAD.WIDE R10, R75, 0x2, R2 ;  /* 0x000000024b0a7825 */ /* 0x000fe200078e0202 */
[----:B------:R-:W-:Y:S02]  /*1380*/  PRMT R37, RZ, 0x7610, R37 ;  /* 0x00007610ff257816 */ /* 0x000fe40000000025 */
[----:B------:R-:W-:Y:S01]  /*1390*/  ISETP.GE.AND P3, PT, R78, UR4, PT ;  /* 0x000000044e007c0c */ /* 0x000fe2000bf66270 */
[----:B------:R0:W2:Y:S01]  /*13a0*/  @!P0 LDG.E.U16 R27, [R4.64] ;  /* 0x00000006041b8981 */ /* 0x0000a2000c1e1500 */
[----:B------:R-:W-:Y:S01]  /*13b0*/  ISETP.GE.AND P0, PT, R80, UR4, PT ;  /* 0x0000000450007c0c */ /* 0x000fe2000bf06270 */
[----:B------:R-:W-:Y:S01]  /*13c0*/  IMAD.WIDE R24, R73, 0x2, R2 ;  /* 0x0000000249187825 */ /* 0x000fe200078e0202 */
[----:B------:R-:W-:Y:S01]  /*13d0*/  ISETP.GE.AND P4, PT, R84, UR4, PT ;  /* 0x0000000454007c0c */ /* 0x000fe2000bf86270 */
[----:B------:R1:W3:Y:S01]  /*13e0*/  @!P1 LDG.E.U16 R31, [R6.64] ;  /* 0x00000006061f9981 */ /* 0x0002e2000c1e1500 */
[----:B------:R-:W-:-:S02]  /*13f0*/  ISETP.GE.AND P1, PT, R82, UR4, PT ;  /* 0x0000000452007c0c */ /* 0x000fc4000bf26270 */
[----:B------:R-:W-:Y:S01]  /*1400*/  PRMT R39, RZ, 0x7610, R39 ;  /* 0x00007610ff277816 */ /* 0x000fe20000000027 */
[----:B------:R4:W5:Y:S01]  /*1410*/  @!P2 LDG.E.U16 R37, [R10.64] ;  /* 0x000000060a25a981 */ /* 0x000962000c1e1500 */
[----:B------:R-:W-:Y:S01]  /*1420*/  ISETP.GE.AND P2, PT, R85, UR4, PT ;  /* 0x0000000455007c0c */ /* 0x000fe2000bf46270 */
[----:B0-----:R-:W-:Y:S01]  /*1430*/  IMAD.WIDE R4, R71, 0x2, R2 ;  /* 0x0000000247047825 */ /* 0x001fe200078e0202 */
[----:B------:R-:W-:Y:S02]  /*1440*/  PRMT R87, RZ, 0x7610, R87 ;  /* 0x00007610ff577816 */ /* 0x000fe40000000057 */
[----:B------:R-:W-:Y:S01]  /*1450*/  PRMT R89, RZ, 0x7610, R89 ;  /* 0x00007610ff597816 */ /* 0x000fe20000000059 */
[----:B------:R-:W-:Y:S01]  /*1460*/  IMAD.WIDE R8, R69, 0x2, R2 ;  /* 0x0000000245087825 */ /* 0x000fe200078e0202 */
[----:B------:R-:W-:Y:S01]  /*1470*/  PRMT R91, RZ, 0x7610, R91 ;  /* 0x00007610ff5b7816 */ /* 0x000fe2000000005b */
[----:B------:R0:W3:Y:S01]  /*1480*/  @!P3 LDG.E.U16 R39, [R24.64] ;  /* 0x000000061827b981 */ /* 0x0000e2000c1e1500 */
[----:B------:R-:W-:Y:S01]  /*1490*/  PRMT R93, RZ, 0x7610, R93 ;  /* 0x00007610ff5d7816 */ /* 0x000fe2000000005d */
[----:B------:R-:W-:-:S02]  /*14a0*/  IMAD.WIDE R28, R67, 0x2, R2 ;  /* 0x00000002431c7825 */ /* 0x000fc400078e0202 */
[----:B------:R0:W3:Y:S02]  /*14b0*/  @!P0 LDG.E.U16 R87, [R4.64] ;  /* 0x0000000604578981 */ /* 0x0000e4000c1e1500 */
[----:B-1----:R-:W-:Y:S02]  /*14c0*/  IMAD.WIDE R6, R65, 0x2, R2 ;  /* 0x0000000241067825 */ /* 0x002fe400078e0202 */
[----:B------:R1:W3:Y:S04]  /*14d0*/  @!P1 LDG.E.U16 R89, [R8.64] ;  /* 0x0000000608599981 */ /* 0x0002e8000c1e1500 */
[----:B------:R-:W3:Y:S04]  /*14e0*/  @!P4 LDG.E.U16 R91, [R28.64] ;  /* 0x000000061c5bc981 */ /* 0x000ee8000c1e1500 */
[----:B------:R1:W3:Y:S04]  /*14f0*/  @!P2 LDG.E.U16 R93, [R6.64] ;  /* 0x00000006065da981 */ /* 0x0002e8000c1e1500 */
[----:B------:R-:W-:Y:S01]  /*1500*/  BAR.SYNC.DEFER_BLOCKING 0x0 ;  /* 0x0000000000007b1d */ /* 0x000fe20000010000 */
[----:B------:R-:W-:Y:S01]  /*1510*/  ISETP.GE.AND P0, PT, R86, UR4, PT ;  /* 0x0000000456007c0c */ /* 0x000fe2000bf06270 */
[----:B0-----:R-:W-:Y:S01]  /*1520*/  IMAD.WIDE R24, R83, 0x2, R42 ;  /* 0x0000000253187825 */ /* 0x001fe200078e022a */
[----:B------:R-:W-:-:S02]  /*1530*/  PRMT R95, RZ, 0x7610, R95 ;  /* 0x00007610ff5f7816 */ /* 0x000fc4000000005f */
[----:B------:R-:W-:Y:S01]  /*1540*/  PRMT R97, RZ, 0x7610, R97 ;  /* 0x00007610ff617816 */ /* 0x000fe20000000061 */
[----:B----4-:R-:W-:Y:S01]  /*1550*/  IMAD.WIDE R10, R83, 0x2, R40 ;  /* 0x00000002530a7825 */ /* 0x010fe200078e0228 */
[----:B------:R-:W-:-:S03]  /*1560*/  PRMT R99, RZ, 0x7610, R99 ;  /* 0x00007610ff637816 */ /* 0x000fc60000000063 */
[C---:B------:R-:W-:Y:S01]  /*1570*/  IMAD.WIDE R4, R83.reuse, 0x2, R48 ;  /* 0x0000000253047825 */ /* 0x040fe200078e0230 */
[----:B------:R-:W-:Y:S02]  /*1580*/  PRMT R101, RZ, 0x7610, R101 ;  /* 0x00007610ff657816 */ /* 0x000fe40000000065 */
[----:B------:R-:W-:Y:S01]  /*1590*/  PRMT R103, RZ, 0x7610, R103 ;  /* 0x00007610ff677816 */ /* 0x000fe20000000067 */
[C---:B-1----:R-:W-:Y:S01]  /*15a0*/  IMAD.WIDE R6, R83.reuse, 0x2, R46 ;  /* 0x0000000253067825 */ /* 0x042fe200078e022e */
[----:B------:R-:W-:Y:S02]  /*15b0*/  PRMT R105, RZ, 0x7610, R105 ;  /* 0x00007610ff697816 */ /* 0x000fe40000000069 */
[----:B------:R-:W-:Y:S01]  /*15c0*/  PRMT R107, RZ, 0x7610, R107 ;  /* 0x00007610ff6b7816 */ /* 0x000fe2000000006b */
[C---:B------:R-:W-:Y:S01]  /*15d0*/  IMAD.WIDE R8, R83.reuse, 0x2, R44 ;  /* 0x0000000253087825 */ /* 0x040fe200078e022c */
[----:B------:R-:W-:Y:S01]  /*15e0*/  PRMT R109, RZ, 0x7610, R109 ;  /* 0x00007610ff6d7816 */ /* 0x000fe2000000006d */
[----:B------:R0:W4:Y:S04]  /*15f0*/  @!P0 LDG.E.U16 R95, [R24.64] ;  /* 0x00000006185f8981 */ /* 0x000128000c1e1500 */
[----:B------:R1:W4:Y:S04]  /*1600*/  @!P0 LDG.E.U16 R97, [R10.64] ;  /* 0x000000060a618981 */ /* 0x000328000c1e1500 */
[----:B------:R1:W4:Y:S01]  /*1610*/  @!P0 LDG.E.U16 R99, [R4.64] ;  /* 0x0000000604638981 */ /* 0x000322000c1e1500 */
[----:B0-----:R-:W-:-:S03]  /*1620*/  IMAD.WIDE R24, R83, 0x2, R50 ;  /* 0x0000000253187825 */ /* 0x001fc600078e0232 */
[----:B------:R-:W4:Y:S01]  /*1630*/  @!P0 LDG.E.U16 R101, [R6.64] ;  /* 0x0000000606658981 */ /* 0x000f22000c1e1500 */
[----:B-1----:R-:W-:-:S03]  /*1640*/  IMAD.WIDE R10, R83, 0x2, R52 ;  /* 0x00000002530a7825 */ /* 0x002fc600078e0234 */
[----:B------:R-:W4:Y:S01]  /*1650*/  @!P0 LDG.E.U16 R103, [R8.64] ;  /* 0x0000000608678981 */ /* 0x000f22000c1e1500 */
[----:B------:R-:W-:-:S03]  /*1660*/  IMAD.WIDE R4, R83, 0x2, R54 ;  /* 0x0000000253047825 */ /* 0x000fc600078e0236 */
[----:B------:R-:W4:Y:S04]  /*1670*/  @!P0 LDG.E.U16 R105, [R10.64] ;  /* 0x000000060a698981 */ /* 0x000f28000c1e1500 */
[----:B------:R-:W4:Y:S04]  /*1680*/  @!P0 LDG.E.U16 R107, [R24.64] ;  /* 0x00000006186b8981 */ /* 0x000f28000c1e1500 */
[----:B------:R-:W4:Y:S01]  /*1690*/  @!P0 LDG.E.U16 R109, [R4.64] ;  /* 0x00000006046d8981 */ /* 0x000f22000c1e1500 */
[----:B------:R-:W-:-:S04]  /*16a0*/  IADD3 R72, R72, -0x1, RZ ;  /* 0xffffffff48487810 */ /* 0x000fc80007ffe0ff */
[----:B------:R-:W-:Y:S01]  /*16b0*/  ISETP.NE.U32.AND P0, PT, R72, RZ, PT ;  /* 0x000000ff4800720c */ /* 0x000fe20003f05070 */
[----:B------:R-:W-:Y:S01]  /*16c0*/  UIADD3 UR4, UR4, -0x20, URZ ;  /* 0xffffffe004047890 */ /* 0x000fe2000fffe03f */
[----:B------:R-:W-:-:S04]  /*16d0*/  IMAD.WIDE R54, R79, 0x2, R54 ;  /* 0x000000024f367825 */ /* 0x000fc800078e0236 */
[----:B------:R-:W-:-:S04]  /*16e0*/  IMAD.WIDE R50, R79, 0x2, R50 ;  /* 0x000000024f327825 */ /* 0x000fc800078e0232 */
[----:B------:R-:W-:-:S04]  /*16f0*/  IMAD.WIDE R52, R79, 0x2, R52 ;  /* 0x000000024f347825 */ /* 0x000fc800078e0234 */
[----:B------:R-:W-:-:S04]  /*1700*/  IMAD.WIDE R44, R79, 0x2, R44 ;  /* 0x000000024f2c7825 */ /* 0x000fc800078e022c */
[----:B------:R-:W-:-:S04]  /*1710*/  IMAD.WIDE R46, R79, 0x2, R46 ;  /* 0x000000024f2e7825 */ /* 0x000fc800078e022e */
[----:B------:R-:W-:-:S04]  /*1720*/  IMAD.WIDE R48, R79, 0x2, R48 ;  /* 0x000000024f307825 */ /* 0x000fc800078e0230 */
[----:B------:R-:W-:-:S04]  /*1730*/  IMAD.WIDE R40, R79, 0x2, R40 ;  /* 0x000000024f287825 */ /* 0x000fc800078e0228 */
[----:B------:R-:W-:-:S04]  /*1740*/  IMAD.WIDE R42, R79, 0x2, R42 ;  /* 0x000000024f2a7825 */ /* 0x000fc800078e022a */
[----:B------:R-:W-:Y:S01]  /*1750*/  IMAD.WIDE R2, R81, 0x2, R2 ;  /* 0x0000000251027825 */ /* 0x000fe200078e0202 */
[----:B--2---:R-:W-:Y:S04]  /*1760*/  STS.U16 [R64], R27 ;  /* 0x0000001b40007388 */ /* 0x004fe80000000400 */
[----:B-----5:R-:W-:Y:S04]  /*1770*/  STS.U16 [R64+0x400], R37 ;  /* 0x0004002540007388 */ /* 0x020fe80000000400 */
[----:B---3--:R-:W-:Y:S04]  /*1780*/  STS.U16 [R64+0x800], R87 ;  /* 0x0008005740007388 */ /* 0x008fe80000000400 */
[----:B------:R-:W-:Y:S04]  /*1790*/  STS.U16 [R64+0xc00], R91 ;  /* 0x000c005b40007388 */ /* 0x000fe80000000400 */
[----:B------:R-:W-:Y:S04]  /*17a0*/  STS.U16 [R68+0x200], R31 ;  /* 0x0002001f44007388 */ /* 0x000fe80000000400 */
[----:B------:R-:W-:Y:S04]  /*17b0*/  STS.U16 [R68+0x600], R39 ;  /* 0x0006002744007388 */ /* 0x000fe80000000400 */
[----:B------:R-:W-:Y:S04]  /*17c0*/  STS.U16 [R68+0xa00], R89 ;  /* 0x000a005944007388 */ /* 0x000fe80000000400 */
[----:B------:R-:W-:Y:S04]  /*17d0*/  STS.U16 [R68+0xe00], R93 ;  /* 0x000e005d44007388 */ /* 0x000fe80000000400 */
[----:B----4-:R-:W-:Y:S04]  /*17e0*/  STS.U16 [R64+0x1000], R95 ;  /* 0x0010005f40007388 */ /* 0x010fe80000000400 */
[----:B------:R-:W-:Y:S04]  /*17f0*/  STS.U16 [R64+0x1200], R97 ;  /* 0x0012006140007388 */ /* 0x000fe80000000400 */
[----:B------:R-:W-:Y:S04]  /*1800*/  STS.U16 [R64+0x1400], R99 ;  /* 0x0014006340007388 */ /* 0x000fe80000000400 */
[----:B------:R-:W-:Y:S04]  /*1810*/  STS.U16 [R64+0x1600], R101 ;  /* 0x0016006540007388 */ /* 0x000fe80000000400 */
[----:B------:R-:W-:Y:S04]  /*1820*/  STS.U16 [R64+0x1800], R103 ;  /* 0x0018006740007388 */ /* 0x000fe80000000400 */
[----:B------:R-:W-:Y:S04]  /*1830*/  STS.U16 [R64+0x1a00], R105 ;  /* 0x001a006940007388 */ /* 0x000fe80000000400 */
[----:B------:R-:W-:Y:S04]  /*1840*/  STS.U16 [R64+0x1c00], R107 ;  /* 0x001c006b40007388 */ /* 0x000fe80000000400 */
[----:B------:R-:W-:Y:S04]  /*1850*/  STS.U16 [R64+0x1e00], R109 ;  /* 0x001e006d40007388 */ /* 0x000fe80000000400 */
[----:B------:R-:W-:Y:S06]  /*1860*/  BAR.SYNC.DEFER_BLOCKING 0x0 ;  /* 0x0000000000007b1d */ /* 0x000fec0000010000 */
[----:B------:R-:W-:Y:S04]  /*1870*/  LDSM.16.MT88.4 R28, [R66] ;  /* 0x00000000421c783b */ /* 0x000fe80000004200 */
[----:B------:R-:W0:Y:S04]  /*1880*/  LDSM.16.M88.4 R4, [R62+0x1000] ;  /* 0x001000003e04783b */ /* 0x000e280000000200 */
[----:B------:R-:W1:Y:S04]  /*1890*/  LDSM.16.M88.4 R8, [R62+0x1800] ;  /* 0x001800003e08783b */ /* 0x000e680000000200 */
[----:B------:R-:W2:Y:S04]  /*18a0*/  LDSM.16.MT88.4 R24, [R70] ;  /* 0x000000004618783b */ /* 0x000ea80000004200 */
[----:B------:R-:W3:Y:S01]  /*18b0*/  LDSM.16.MT88.4 R36, [R66+0x800] ;  /* 0x000800004224783b */ /* 0x000ee20000004200 */
[C---:B0-----:R-:W-:Y:S08]  /*18c0*/  HMMA.16816.F32 R12, R28.reuse, R4, R12 ;  /* 0x000000041c0c723c */ /* 0x041ff0000000180c */
[----:B-1----:R-:W-:Y:S01]  /*18d0*/  HMMA.16816.F32 R32, R28, R8, R32 ;  /* 0x000000081c20723c */ /* 0x002fe20000001820 */
[----:B------:R-:W0:Y:S07]  /*18e0*/  LDSM.16.MT88.4 R28, [R70+0x800] ;  /* 0x00080000461c783b */ /* 0x000e2e0000004200 */
[C---:B--2---:R-:W-:Y:S08]  /*18f0*/  HMMA.16816.F32 R16, R24.reuse, R4, R16 ;  /* 0x000000041810723c */ /* 0x044ff00000001810 */
[----:B------:R-:W-:Y:S08]  /*1900*/  HMMA.16816.F32 R20, R24, R8, R20 ;  /* 0x000000081814723c */ /* 0x000ff00000001814 */
[C---:B---3--:R-:W-:Y:S08]  /*1910*/  HMMA.16816.F32 R12, R36.reuse, R6, R12 ;  /* 0x00000006240c723c */ /* 0x048ff0000000180c */
[----:B------:R-:W-:Y:S08]  /*1920*/  HMMA.16816.F32 R32, R36, R10, R32 ;  /* 0x0000000a2420723c */ /* 0x000ff00000001820 */
[C---:B0-----:R-:W-:Y:S08]  /*1930*/  HMMA.16816.F32 R16, R28.reuse, R6, R16 ;  /* 0x000000061c10723c */ /* 0x041ff00000001810 */
[----:B------:R-:W-:Y:S01]  /*1940*/  HMMA.16816.F32 R20, R28, R10, R20 ;  /* 0x0000000a1c14723c */ /* 0x000fe20000001814 */
[----:B------:R-:W-:Y:S07]  /*1950*/  @P0 BRA `(.L_x_2) ;  /* 0xfffff9a000000947 */ /* 0x000fee000383ffff */
[----:B------:R-:W-:-:S15]  /*1960*/  NOP ;  /* 0x0000000000007918 */ /* 0x000fde0000000000 */
[----:B------:R-:W-:-:S01]  /*1970*/  NOP ;  /* 0x0000000000007918 */ /* 0x000fc20000000000 */
[----:B------:R-:W-:Y:S02]  /*1980*/  F2FP.PACK_AB R19, R23, R19 ;  /* 0x000000131713723e */ /* 0x000fe400000000ff */
[----:B------:R-:W-:-:S02]  /*1990*/  F2FP.PACK_AB R18, R22, R18 ;  /* 0x000000121612723e */ /* 0x000fc400000000ff */
[----:B------:R-:W-:Y:S02]  /*19a0*/  F2FP.PACK_AB R15, R35, R15 ;  /* 0x0000000f230f723e */ /* 0x000fe400000000ff */
[----:B------:R-:W-:Y:S02]  /*19b0*/  F2FP.PACK_AB R14, R34, R14 ;  /* 0x0000000e220e723e */ /* 0x000fe400000000ff */
[----:B------:R-:W-:Y:S02]  /*19c0*/  F2FP.PACK_AB R17, R21, R17 ;  /* 0x000000111511723e */ /* 0x000fe400000000ff */
[----:B------:R-:W-:Y:S02]  /*19d0*/  F2FP.PACK_AB R16, R20, R16 ;  /* 0x000000101410723e */ /* 0x000fe400000000ff */
[----:B------:R-:W-:Y:S02]  /*19e0*/  F2FP.PACK_AB R13, R33, R13 ;  /* 0x0000000d210d723e */ /* 0x000fe400000000ff */
[----:B------:R-:W-:-:S02]  /*19f0*/  F2FP.PACK_AB R12, R32, R12 ;  /* 0x0000000c200c723e */ /* 0x000fc400000000ff */
.L_x_1:
[----:B------:R-:W-:Y:S01]  /*1a00*/  BAR.SYNC.DEFER_BLOCKING 0x0 ;  /* 0x0000000000007b1d */ /* 0x000fe20000010000 */
[----:B------:R-:W-:-:S02]  /*1a10*/  LOP3.LUT R3, R58, 0x3c, RZ, 0xc0, !PT ;  /* 0x0000003c3a037812 */ /* 0x000fc400078ec0ff */
[C---:B------:R-:W-:Y:S02]  /*1a20*/  LOP3.LUT R2, R0.reuse, 0x60, RZ, 0xc0, !PT ;  /* 0x0000006000027812 */ /* 0x040fe400078ec0ff */
[--C-:B------:R-:W-:Y:S02]  /*1a30*/  SHF.R.S32.HI R5, RZ, 0x7, R0.reuse ;  /* 0x00000007ff057819 */ /* 0x100fe40000011400 */
[----:B------:R-:W-:Y:S01]  /*1a40*/  LOP3.LUT R4, R0, 0x80, RZ, 0xc0, !PT ;  /* 0x0000008000047812 */ /* 0x000fe200078ec0ff */
[----:B------:R-:W-:Y:S01]  /*1a50*/  IMAD R3, R2, 0x10, R3 ;  /* 0x0000001002037824 */ /* 0x000fe200078e0203 */
[--C-:B------:R-:W-:Y:S02]  /*1a60*/  SHF.R.S32.HI R6, RZ, 0x3, R0.reuse ;  /* 0x00000003ff067819 */ /* 0x100fe40000011400 */
[----:B------:R-:W-:Y:S02]  /*1a70*/  SHF.R.S32.HI R8, RZ, 0x4, R0 ;  /* 0x00000004ff087819 */ /* 0x000fe40000011400 */
[----:B------:R-:W-:-:S02]  /*1a80*/  SGXT R0, R5, 0x1 ;  /* 0x000000010500781a */ /* 0x000fc40000000200 */
[----:B------:R-:W-:Y:S02]  /*1a90*/  LOP3.LUT R61, R61, 0x38, RZ, 0xc0, !PT ;  /* 0x000000383d3d7812 */ /* 0x000fe400078ec0ff */
[----:B------:R-:W-:Y:S02]  /*1aa0*/  SHF.R.U32.HI R7, RZ, 0x1, R4 ;  /* 0x00000001ff077819 */ /* 0x000fe40000011604 */
[----:B------:R-:W-:Y:S01]  /*1ab0*/  SGXT R4, R6, 0x1 ;  /* 0x000000010604781a */ /* 0x000fe20000000200 */
[----:B------:R-:W-:Y:S01]  /*1ac0*/  IMAD R2, R2, 0x4, R61 ;  /* 0x0000000402027824 */ /* 0x000fe200078e023d */
[----:B------:R-:W-:Y:S02]  /*1ad0*/  SGXT R5, R8, 0x1 ;  /* 0x000000010805781a */ /* 0x000fe40000000200 */
[----:B------:R-:W-:Y:S02]  /*1ae0*/  LOP3.LUT R3, R3, 0x1004, R0, 0x78, !PT ;  /* 0x0000100403037812 */ /* 0x000fe400078e7800 */
[----:B------:R-:W-:-:S02]  /*1af0*/  LOP3.LUT R4, R7, 0x840, R4, 0x78, !PT ;  /* 0x0000084007047812 */ /* 0x000fc400078e7804 */
[----:B------:R-:W-:Y:S02]  /*1b00*/  LOP3.LUT R5, R5, 0x1004, RZ, 0xc0, !PT ;  /* 0x0000100405057812 */ /* 0x000fe400078ec0ff */
[----:B------:R-:W-:Y:S02]  /*1b10*/  LOP3.LUT R3, R3, 0x40, R60, 0xf8, !PT ;  /* 0x0000004003037812 */ /* 0x000fe400078ef83c */
[----:B------:R-:W-:Y:S02]  /*1b20*/  IADD3 R10, R5, R4, R2 ;  /* 0x00000004050a7210 */ /* 0x000fe40007ffe002 */
[----:B------:R-:W-:Y:S01]  /*1b30*/  LOP3.LUT R2, R3, 0x40, RZ, 0x3c, !PT ;  /* 0x0000004003027812 */ /* 0x000fe200078e3cff */
[----:B------:R-:W-:Y:S01]  /*1b40*/  STS [R3], R12 ;  /* 0x0000000c03007388 */ /* 0x000fe20000000800 */
[----:B------:R-:W-:Y:S02]  /*1b50*/  LOP3.LUT R23, R10, 0x4, RZ, 0x3c, !PT ;  /* 0x000000040a177812 */ /* 0x000fe400078e3cff */
[C---:B------:R-:W-:Y:S01]  /*1b60*/  ISETP.GE.AND P0, PT, R57.reuse, c[0x0][0x178], PT ;  /* 0x00005e0039007a0c */ /* 0x040fe20003f06270 */
[----:B------:R0:W-:Y:S01]  /*1b70*/  STS [R3+0x100], R13 ;  /* 0x0001000d03007388 */ /* 0x0001e20000000800 */
[----:B------:R-:W-:Y:S01]  /*1b80*/  IMAD R57, R57, c[0x0][0x194], RZ ;  /* 0x0000650039397a24 */ /* 0x000fe200078e02ff */
[----:B------:R-:W-:-:S02]  /*1b90*/  LOP3.LUT R0, R59, R56, RZ, 0xfc, !PT ;  /* 0x000000383b007212 */ /* 0x000fc400078efcff */
[----:B------:R1:W-:Y:S01]  /*1ba0*/  STS [R3+0x80], R16 ;  /* 0x0000801003007388 */ /* 0x0003e20000000800 */
[--C-:B------:R-:W-:Y:S02]  /*1bb0*/  LOP3.LUT R5, R59, 0x4, R56.reuse, 0xfe, !PT ;  /* 0x000000043b057812 */ /* 0x100fe400078efe38 */
[C---:B------:R-:W-:Y:S01]  /*1bc0*/  IMAD R20, R0.reuse, c[0x0][0x198], RZ ;  /* 0x0000660000147a24 */ /* 0x040fe200078e02ff */
[----:B------:R2:W-:Y:S01]  /*1bd0*/  STS [R3+0x180], R17 ;  /* 0x0001801103007388 */ /* 0x0005e20000000800 */
[----:B------:R-:W-:Y:S01]  /*1be0*/  LEA R25, P1, R57, c[0x0][0x170], 0x1 ;  /* 0x00005c0039197a11 */ /* 0x000fe200078208ff */
[----:B------:R-:W-:Y:S01]  /*1bf0*/  IMAD R7, R5, c[0x0][0x198], RZ ;  /* 0x0000660005077a24 */ /* 0x000fe200078e02ff */
[----:B------:R-:W-:Y:S01]  /*1c00*/  ISETP.LT.AND P2, PT, R0, c[0x0][0x17c], !P0 ;  /* 0x00005f0000007a0c */ /* 0x000fe20004741270 */
[----:B------:R-:W-:Y:S01]  /*1c10*/  STS [R2+0x800], R14 ;  /* 0x0008000e02007388 */ /* 0x000fe20000000800 */
[----:B------:R-:W-:Y:S02]  /*1c20*/  LEA.HI.X.SX32 R57, R57, c[0x0][0x174], 0x1, P1 ;  /* 0x00005d0039397a11 */ /* 0x000fe400008f0eff */
[----:B------:R-:W-:Y:S01]  /*1c30*/  LOP3.LUT R4, R59, 0x38, R56, 0xfe, !PT ;  /* 0x000000383b047812 */ /* 0x000fe200078efe38 */
[----:B------:R3:W-:Y:S01]  /*1c40*/  STS [R2+0x900], R15 ;  /* 0x0009000f02007388 */ /* 0x0007e20000000800 */
[----:B------:R-:W-:-:S02]  /*1c50*/  ISETP.LT.AND P3, PT, R5, c[0x0][0x17c], !P0 ;  /* 0x00005f0005007a0c */ /* 0x000fc40004761270 */
[C-C-:B0-----:R-:W-:Y:S01]  /*1c60*/  LOP3.LUT R13, R59.reuse, 0x30, R56.reuse, 0xfe, !PT ;  /* 0x000000303b0d7812 */ /* 0x141fe200078efe38 */
[----:B------:R0:W-:Y:S01]  /*1c70*/  STS [R2+0x880], R18 ;  /* 0x0008801202007388 */ /* 0x0001e20000000800 */
[C-C-:B------:R-:W-:Y:S02]  /*1c80*/  LOP3.LUT R12, R59.reuse, 0x2c, R56.reuse, 0xfe, !PT ;  /* 0x0000002c3b0c7812 */ /* 0x140fe400078efe38 */
[C-C-:B-1----:R-:W-:Y:S01]  /*1c90*/  LOP3.LUT R16, R59.reuse, 0x28, R56.reuse, 0xfe, !PT ;  /* 0x000000283b107812 */ /* 0x142fe200078efe38 */
[----:B------:R1:W-:Y:S01]  /*1ca0*/  STS [R2+0x980], R19 ;  /* 0x0009801302007388 */ /* 0x0003e20000000800 */
[C-C-:B--2---:R-:W-:Y:S02]  /*1cb0*/  LOP3.LUT R17, R59.reuse, 0x24, R56.reuse, 0xfe, !PT ;  /* 0x000000243b117812 */ /* 0x144fe400078efe38 */
[C-C-:B---3--:R-:W-:Y:S01]  /*1cc0*/  LOP3.LUT R15, R59.reuse, 0x34, R56.reuse, 0xfe, !PT ;  /* 0x000000343b0f7812 */ /* 0x148fe200078efe38 */
[----:B------:R-:W-:Y:S01]  /*1cd0*/  BAR.SYNC.DEFER_BLOCKING 0x0 ;  /* 0x0000000000007b1d */ /* 0x000fe20000010000 */
[----:B------:R-:W-:-:S02]  /*1ce0*/  LOP3.LUT R14, R59, 0x3c, R56, 0xfe, !PT ;  /* 0x0000003c3b0e7812 */ /* 0x000fc400078efe38 */
[C-C-:B0-----:R-:W-:Y:S02]  /*1cf0*/  LOP3.LUT R18, R59.reuse, 0x20, R56.reuse, 0xfe, !PT ;  /* 0x000000203b127812 */ /* 0x141fe400078efe38 */
[C-C-:B------:R-:W-:Y:S02]  /*1d00*/  LOP3.LUT R11, R59.reuse, 0x18, R56.reuse, 0xfe, !PT ;  /* 0x000000183b0b7812 */ /* 0x140fe400078efe38 */
[C---:B-1----:R-:W-:Y:S02]  /*1d10*/  LEA R2, P1, R20.reuse, R25, 0x1 ;  /* 0x0000001914027211 */ /* 0x042fe400078208ff */
[C-C-:B------:R-:W-:Y:S02]  /*1d20*/  LOP3.LUT R19, R59.reuse, 0x1c, R56.reuse, 0xfe, !PT ;  /* 0x0000001c3b137812 */ /* 0x140fe400078efe38 */
[----:B------:R-:W-:Y:S02]  /*1d30*/  LEA.HI.X.SX32 R3, R20, R57, 0x1, P1 ;  /* 0x0000003914037211 */ /* 0x000fe400008f0eff */
[----:B------:R-:W-:-:S02]  /*1d40*/  LOP3.LUT R0, R59, 0x14, R56, 0xfe, !PT ;  /* 0x000000143b007812 */ /* 0x000fc400078efe38 */
[C-C-:B------:R-:W-:Y:S02]  /*1d50*/  LOP3.LUT R8, R59.reuse, 0x10, R56.reuse, 0xfe, !PT ;  /* 0x000000103b087812 */ /* 0x140fe400078efe38 */
[C-C-:B------:R-:W-:Y:S01]  /*1d60*/  LOP3.LUT R6, R59.reuse, 0xc, R56.reuse, 0xfe, !PT ;  /* 0x0000000c3b067812 */ /* 0x140fe200078efe38 */
[----:B------:R-:W-:Y:S01]  /*1d70*/  IMAD R22, R0, c[0x0][0x198], RZ ;  /* 0x0000660000167a24 */ /* 0x000fe200078e02ff */
[----:B------:R-:W-:Y:S01]  /*1d80*/  LOP3.LUT R56, R59, 0x8, R56, 0xfe, !PT ;  /* 0x000000083b387812 */ /* 0x000fe200078efe38 */
[----:B------:R-:W-:Y:S01]  /*1d90*/  IMAD R21, R8, c[0x0][0x198], RZ ;  /* 0x0000660008157a24 */ /* 0x000fe200078e02ff */
[----:B------:R-:W-:Y:S01]  /*1da0*/  ISETP.LT.AND P1, PT, R4, c[0x0][0x17c], !P0 ;  /* 0x00005f0004007a0c */ /* 0x000fe20004721270 */
[C---:B------:R-:W-:Y:S01]  /*1db0*/  IMAD R9, R6.reuse, c[0x0][0x198], RZ ;  /* 0x0000660006097a24 */ /* 0x040fe200078e02ff */
[----:B------:R-:W-:Y:S01]  /*1dc0*/  LEA R4, P4, R7, R25, 0x1 ;  /* 0x0000001907047211 */ /* 0x000fe200078808ff */
[----:B------:R-:W0:Y:S01]  /*1dd0*/  LDS R27, [R10] ;  /* 0x000000000a1b7984 */ /* 0x000e220000000800 */
[----:B------:R-:W-:-:S02]  /*1de0*/  ISETP.LT.AND P5, PT, R6, c[0x0][0x17c], !P0 ;  /* 0x00005f0006007a0c */ /* 0x000fc400047a1270 */
[----:B------:R-:W-:Y:S01]  /*1df0*/  LEA.HI.X.SX32 R5, R7, R57, 0x1, P4 ;  /* 0x0000003907057211 */ /* 0x000fe200020f0eff */
[----:B------:R-:W1:Y:S04]  /*1e00*/  LDS R35, [R23] ;  /* 0x0000000017237984 */ /* 0x000e680000000800 */
[----:B------:R-:W2:Y:S04]  /*1e10*/  LDS R29, [R10+0x200] ;  /* 0x000200000a1d7984 */ /* 0x000ea80000000800 */
[----:B------:R-:W3:Y:S04]  /*1e20*/  LDS R37, [R23+0x200] ;  /* 0x0002000017257984 */ /* 0x000ee80000000800 */
[----:B------:R-:W4:Y:S04]  /*1e30*/  LDS R31, [R10+0x400] ;  /* 0x000400000a1f7984 */ /* 0x000f280000000800 */
[----:B------:R-:W5:Y:S04]  /*1e40*/  LDS R39, [R23+0x400] ;  /* 0x0004000017277984 */ /* 0x000f680000000800 */
[----:B------:R-:W4:Y:S04]  /*1e50*/  LDS R33, [R10+0x600] ;  /* 0x000600000a217984 */ /* 0x000f280000000800 */
[----:B------:R-:W5:Y:S04]  /*1e60*/  LDS R23, [R23+0x600] ;  /* 0x0006000017177984 */ /* 0x000f680000000800 */
[----:B0-----:R0:W-:Y:S01]  /*1e70*/  @P2 STG.E.U16 [R2.64], R27 ;  /* 0x0000001b02002986 */ /* 0x0011e2000c101506 */
[C---:B------:R-:W-:Y:S01]  /*1e80*/  ISETP.LT.AND P2, PT, R56.reuse, c[0x0][0x17c], !P0 ;  /* 0x00005f0038007a0c */ /* 0x040fe20004741270 */
[----:B------:R-:W-:-:S02]  /*1e90*/  IMAD R56, R56, c[0x0][0x198], RZ ;  /* 0x0000660038387a24 */ /* 0x000fc400078e02ff */
[----:B-1----:R1:W-:Y:S01]  /*1ea0*/  @P3 STG.E.U16 [R4.64], R35 ;  /* 0x0000002304003986 */ /* 0x0023e2000c101506 */
[----:B------:R-:W-:Y:S02]  /*1eb0*/  ISETP.LT.AND P3, PT, R8, c[0x0][0x17c], !P0 ;  /* 0x00005f0008007a0c */ /* 0x000fe40004761270 */
[----:B------:R-:W-:-:S04]  /*1ec0*/  LEA R6, P6, R56, R25, 0x1 ;  /* 0x0000001938067211 */ /* 0x000fc800078c08ff */
[----:B------:R-:W-:Y:S02]  /*1ed0*/  LEA.HI.X.SX32 R7, R56, R57, 0x1, P6 ;  /* 0x0000003938077211 */ /* 0x000fe400030f0eff */
[-C--:B0-----:R-:W-:Y:S02]  /*1ee0*/  LEA R2, P4, R9, R25.reuse, 0x1 ;  /* 0x0000001909027211 */ /* 0x081fe400078808ff */
[----:B------:R-:W-:Y:S01]  /*1ef0*/  LEA R8, P6, R21, R25, 0x1 ;  /* 0x0000001915087211 */ /* 0x000fe200078c08ff */
[----:B--2---:R0:W-:Y:S01]  /*1f00*/  @P2 STG.E.U16 [R6.64], R29 ;  /* 0x0000001d06002986 */ /* 0x0041e2000c101506 */
[-C--:B------:R-:W-:Y:S02]  /*1f10*/  LEA.HI.X.SX32 R3, R9, R57.reuse, 0x1, P4 ;  /* 0x0000003909037211 */ /* 0x080fe400020f0eff */
[----:B------:R-:W-:Y:S01]  /*1f20*/  LEA.HI.X.SX32 R9, R21, R57, 0x1, P6 ;  /* 0x0000003915097211 */ /* 0x000fe200030f0eff */
[----:B------:R-:W-:Y:S01]  /*1f30*/  IMAD.MOV.U32 R21, RZ, RZ, c[0x0][0x198] ;  /* 0x00006600ff157624 */ /* 0x000fe200078e00ff */
[----:B------:R-:W-:Y:S01]  /*1f40*/  ISETP.LT.AND P2, PT, R0, c[0x0][0x17c], !P0 ;  /* 0x00005f0000007a0c */ /* 0x000fe20004741270 */
[----:B---3--:R2:W-:Y:S01]  /*1f50*/  @P5 STG.E.U16 [R2.64], R37 ;  /* 0x0000002502005986 */ /* 0x0085e2000c101506 */
[C---:B------:R-:W-:Y:S01]  /*1f60*/  LEA R10, P4, R22.reuse, R25, 0x1 ;  /* 0x00000019160a7211 */ /* 0x040fe200078808ff */
[C---:B------:R-:W-:Y:S01]  /*1f70*/  IMAD R0, R11.reuse, c[0x0][0x198], RZ ;  /* 0x000066000b007a24 */ /* 0x040fe200078e02ff */
[----:B------:R-:W-:Y:S01]  /*1f80*/  ISETP.LT.AND P5, PT, R11, c[0x0][0x17c], !P0 ;  /* 0x00005f000b007a0c */ /* 0x000fe200047a1270 */
[----:B----4-:R3:W-:Y:S01]  /*1f90*/  @P3 STG.E.U16 [R8.64], R31 ;  /* 0x0000001f08003986 */ /* 0x0107e2000c101506 */
[C---:B------:R-:W-:Y:S01]  /*1fa0*/  ISETP.LT.AND P3, PT, R19.reuse, c[0x0][0x17c], !P0 ;  /* 0x00005f0013007a0c */ /* 0x040fe20004761270 */
[----:B------:R-:W-:Y:S01]  /*1fb0*/  IMAD R19, R19, c[0x0][0x198], RZ ;  /* 0x0000660013137a24 */ /* 0x000fe200078e02ff */
[----:B------:R-:W-:Y:S01]  /*1fc0*/  LEA.HI.X.SX32 R11, R22, R57, 0x1, P4 ;  /* 0x00000039160b7211 */ /* 0x000fe200020f0eff */
[----:B------:R-:W-:Y:S01]  /*1fd0*/  IMAD R20, R21, 0x20, R20 ;  /* 0x0000002015147824 */ /* 0x000fe200078e0214 */
[----:B-1----:R-:W-:-:S02]  /*1fe0*/  LEA R4, P4, R0, R25, 0x1 ;  /* 0x0000001900047211 */ /* 0x002fc400078808ff */
[----:B0-----:R-:W-:Y:S01]  /*1ff0*/  LEA R6, P6, R19, R25, 0x1 ;  /* 0x0000001913067211 */ /* 0x001fe200078c08ff */
[----:B-----5:R0:W-:Y:S01]  /*2000*/  @P2 STG.E.U16 [R10.64], R39 ;  /* 0x000000270a002986 */ /* 0x0201e2000c101506 */
[-C--:B------:R-:W-:Y:S01]  /*2010*/  LEA.HI.X.SX32 R5, R0, R57.reuse, 0x1, P4 ;  /* 0x0000003900057211 */ /* 0x080fe200020f0eff */
[----:B------:R-:W-:Y:S01]  /*2020*/  IMAD R0, R21, 0x4, R20 ;  /* 0x0000000415007824 */ /* 0x000fe200078e0214 */
[----:B------:R-:W-:Y:S02]  /*2030*/  LEA.HI.X.SX32 R7, R19, R57, 0x1, P6 ;  /* 0x0000003913077211 */ /* 0x000fe400030f0eff */
[----:B------:R-:W-:Y:S01]  /*2040*/  ISETP.LT.AND P6, PT, R18, c[0x0][0x17c], !P0 ;  /* 0x00005f0012007a0c */ /* 0x000fe200047c1270 */
[----:B------:R1:W-:Y:S01]  /*2050*/  @P5 STG.E.U16 [R4.64], R33 ;  /* 0x0000002104005986 */ /* 0x0003e2000c101506 */
[----:B------:R-:W-:Y:S02]  /*2060*/  ISETP.LT.AND P2, PT, R17, c[0x0][0x17c], !P0 ;  /* 0x00005f0011007a0c */ /* 0x000fe40004741270 */
[-C--:B--2---:R-:W-:Y:S01]  /*2070*/  LEA R2, P5, R20, R25.reuse, 0x1 ;  /* 0x0000001914027211 */ /* 0x084fe200078a08ff */
[----:B------:R2:W-:Y:S01]  /*2080*/  @P3 STG.E.U16 [R6.64], R23 ;  /* 0x0000001706003986 */ /* 0x0005e2000c101506 */
[----:B---3--:R-:W-:Y:S01]  /*2090*/  LEA R8, P3, R0, R25, 0x1 ;  /* 0x0000001900087211 */ /* 0x008fe200078608ff */
[----:B0-----:R-:W-:Y:S01]  /*20a0*/  IMAD R11, R21, 0x4, R0 ;  /* 0x00000004150b7824 */ /* 0x001fe200078e0200 */
[----:B------:R-:W-:-:S02]  /*20b0*/  LEA.HI.X.SX32 R3, R20, R57, 0x1, P5 ;  /* 0x0000003914037211 */ /* 0x000fc400028f0eff */
[----:B------:R-:W-:Y:S01]  /*20c0*/  LEA.HI.X.SX32 R9, R0, R57, 0x1, P3 ;  /* 0x0000003900097211 */ /* 0x000fe200018f0eff */
[----:B------:R-:W-:Y:S01]  /*20d0*/  IMAD R0, R21, 0x4, R11 ;  /* 0x0000000415007824 */ /* 0x000fe200078e020b */
[----:B------:R-:W-:Y:S02]  /*20e0*/  PRMT R27, R27, 0x7632, R27 ;  /* 0x000076321b1b7816 */ /* 0x000fe4000000001b */
[----:B------:R-:W-:Y:S02]  /*20f0*/  PRMT R35, R35, 0x7632, R35 ;  /* 0x0000763223237816 */ /* 0x000fe40000000023 */
[----:B------:R-:W-:Y:S01]  /*2100*/  ISETP.LT.AND P4, PT, R12, c[0x0][0x17c], !P0 ;  /* 0x00005f000c007a0c */ /* 0x000fe20004781270 */
[C---:B------:R-:W-:Y:S01]  /*2110*/  IMAD R12, R21.reuse, 0x4, R0 ;  /* 0x00000004150c7824 */ /* 0x040fe200078e0200 */
[----:B------:R0:W-:Y:S01]  /*2120*/  @P6 STG.E.U16 [R2.64], R27 ;  /* 0x0000001b02006986 */ /* 0x0001e2000c101506 */
[----:B------:R-:W-:Y:S02]  /*2130*/  ISETP.LT.AND P5, PT, R16, c[0x0][0x17c], !P0 ;  /* 0x00005f0010007a0c */ /* 0x000fe400047a1270 */
[----:B------:R-:W-:Y:S01]  /*2140*/  IMAD R16, R21, 0x4, R12 ;  /* 0x0000000415107824 */ /* 0x000fe200078e020c */
[----:B------:R3:W-:Y:S01]  /*2150*/  @P2 STG.E.U16 [R8.64], R35 ;  /* 0x0000002308002986 */ /* 0x0007e2000c101506 */
[----:B-1----:R-:W-:-:S02]  /*2160*/  LEA R4, P2, R11, R25, 0x1 ;  /* 0x000000190b047211 */ /* 0x002fc400078408ff */
[C---:B--2---:R-:W-:Y:S01]  /*2170*/  LEA R6, P3, R0.reuse, R25, 0x1 ;  /* 0x0000001900067211 */ /* 0x044fe200078608ff */
[----:B------:R-:W-:Y:S01]  /*2180*/  IMAD R17, R21, 0x4, R16 ;  /* 0x0000000415117824 */ /* 0x000fe200078e0210 */
[-C--:B------:R-:W-:Y:S02]  /*2190*/  LEA.HI.X.SX32 R5, R11, R57.reuse, 0x1, P2 ;  /* 0x000000390b057211 */ /* 0x080fe400010f0eff */
[----:B------:R-:W-:Y:S01]  /*21a0*/  LEA.HI.X.SX32 R7, R0, R57, 0x1, P3 ;  /* 0x0000003900077211 */ /* 0x000fe200018f0eff */
[----:B------:R-:W-:Y:S01]  /*21b0*/  IMAD R0, R21, 0x4, R17 ;  /* 0x0000000415007824 */ /* 0x000fe200078e0211 */
[C---:B0-----:R-:W-:Y:S02]  /*21c0*/  LEA R2, P2, R16.reuse, R25, 0x1 ;  /* 0x0000001910027211 */ /* 0x041fe400078408ff */
[----:B------:R-:W-:Y:S02]  /*21d0*/  ISETP.LT.AND P3, PT, R13, c[0x0][0x17c], !P0 ;  /* 0x00005f000d007a0c */ /* 0x000fe40004761270 */
[----:B------:R-:W-:-:S02]  /*21e0*/  LEA.HI.X.SX32 R3, R16, R57, 0x1, P2 ;  /* 0x0000003910037211 */ /* 0x000fc400010f0eff */
[----:B------:R-:W-:Y:S02]  /*21f0*/  LEA R10, P6, R12, R25, 0x1 ;  /* 0x000000190c0a7211 */ /* 0x000fe400078c08ff */
[----:B------:R-:W-:Y:S02]  /*2200*/  ISETP.LT.AND P2, PT, R15, c[0x0][0x17c], !P0 ;  /* 0x00005f000f007a0c */ /* 0x000fe40004741270 */
[----:B------:R-:W-:Y:S02]  /*2210*/  PRMT R29, R29, 0x7632, R29 ;  /* 0x000076321d1d7816 */ /* 0x000fe4000000001d */
[----:B------:R-:W-:Y:S02]  /*2220*/  ISETP.LT.AND P0, PT, R14, c[0x0][0x17c], !P0 ;  /* 0x00005f000e007a0c */ /* 0x000fe40004701270 */
[----:B------:R-:W-:Y:S01]  /*2230*/  LEA.HI.X.SX32 R11, R12, R57, 0x1, P6 ;  /* 0x000000390c0b7211 */ /* 0x000fe200030f0eff */
[----:B------:R0:W-:Y:S01]  /*2240*/  @P5 STG.E.U16 [R4.64], R29 ;  /* 0x0000001d04005986 */ /* 0x0001e2000c101506 */
[----:B------:R-:W-:-:S02]  /*2250*/  LEA R12, P6, R17, R25, 0x1 ;  /* 0x00000019110c7211 */ /* 0x000fc400078c08ff */
[----:B------:R-:W-:Y:S02]  /*2260*/  PRMT R37, R37, 0x7632, R37 ;  /* 0x0000763225257816 */ /* 0x000fe40000000025 */
[----:B------:R-:W-:Y:S02]  /*2270*/  PRMT R39, R39, 0x7632, R39 ;  /* 0x0000763227277816 */ /* 0x000fe40000000027 */
[----:B------:R-:W-:Y:S01]  /*2280*/  LEA.HI.X.SX32 R13, R17, R57, 0x1, P6 ;  /* 0x00000039110d7211 */ /* 0x000fe200030f0eff */
[----:B------:R1:W-:Y:S01]  /*2290*/  @P4 STG.E.U16 [R6.64], R37 ;  /* 0x0000002506004986 */ /* 0x0003e2000c101506 */
[----:B------:R-:W-:Y:S02]  /*22a0*/  PRMT R33, R33, 0x7632, R33 ;  /* 0x0000763221217816 */ /* 0x000fe40000000021 */
[----:B---3--:R-:W-:Y:S02]  /*22b0*/  LEA R8, P6, R0, R25, 0x1 ;  /* 0x0000001900087211 */ /* 0x008fe400078c08ff */
[----:B0-----:R-:W-:-:S02]  /*22c0*/  PRMT R5, R31, 0x7632, R5 ;  /* 0x000076321f057816 */ /* 0x001fc40000000005 */
[----:B------:R-:W-:-:S03]  /*22d0*/  LEA.HI.X.SX32 R9, R0, R57, 0x1, P6 ;  /* 0x0000003900097211 */ /* 0x000fc600030f0eff */
[----:B------:R1:W-:Y:S04]  /*22e0*/  @P3 STG.E.U16 [R10.64], R5 ;  /* 0x000000050a003986 */ /* 0x0003e8000c101506 */
[----:B------:R1:W-:Y:S04]  /*22f0*/  @P2 STG.E.U16 [R2.64], R39 ;  /* 0x0000002702002986 */ /* 0x0003e8000c101506 */
[----:B------:R1:W-:Y:S01]  /*2300*/  @P1 STG.E.U16 [R12.64], R33 ;  /* 0x000000210c001986 */ /* 0x0003e2000c101506 */
[----:B------:R-:W-:Y:S05]  /*2310*/  @!P0 EXIT ;  /* 0x000000000000894d */ /* 0x000fea0003800000 */
[----:B------:R-:W-:-:S05]  /*2320*/  PRMT R4, R23, 0x7632, R4 ;  /* 0x0000763217047816 */ /* 0x000fca0000000004 */
[----:B------:R-:W-:Y:S01]  /*2330*/  STG.E.U16 [R8.64], R4 ;  /* 0x0000000408007986 */ /* 0x000fe2000c101506 */
[----:B------:R-:W-:Y:S05]  /*2340*/  EXIT ;  /* 0x000000000000794d */ /* 0x000fea0003800000 */
.L_x_3:
[----:B------:R-:W-:-:S00]  /*2350*/  BRA `(.L_x_3) ;  /* 0xfffffff000007947 */ /* 0x000fc0000383ffff */
[----:B------:R-:W-:-:S00]  /*2360*/  NOP ;  /* 0x0000000000007918 */ /* 0x000fc00000000000 */
        /* <DEDUP_REMOVED lines=9> */
.L_x_4:


//--------------------- .nv.shared.matmul_kernel  --------------------------
	.section	.nv.shared.matmul_kernel,"aw",@nobits
	.sectionflags	@""
	.align	16
